	.target	sm_90a

	.elftype	@"ET_EXEC"


//--------------------- .note.nv.tkinfo           --------------------------
	.section	.note.nv.tkinfo,"",@"SHT_NOTE"
	.sectionflags	@"SHF_NOTE_NV_TKINFO"
	.tkinfo
        /*0018*/ 	.word	0x00000002
        /*0030*/ 	.string	""
        /*0030*/ 	.string	"ptxas"
        /*0030*/ 	.string	"Cuda compilation tools, release 13.0, V13.0.88"
        /*0030*/ 	.string	"Build cuda_13.0.r13.0/compiler.36424714_0"
        /*0030*/ 	.string	"-arch sm_90a -m 64 "



//--------------------- .note.nv.cuinfo           --------------------------
	.section	.note.nv.cuinfo,"",@"SHT_NOTE"
	.sectionflags	@"SHF_NOTE_NV_CUINFO"
        /*0018*/ 	.short	0x0002
        /*001a*/ 	.short	0x005a
        /*001c*/ 	.short	0x0082
	.zero		2


//--------------------- .nv.info                  --------------------------
	.section	.nv.info,"",@"SHT_CUDA_INFO"
	.align	4


	//----- nvinfo : EIATTR_REGCOUNT
	.align		4
        /*0000*/ 	.byte	0x04, 0x2f
        /*0002*/ 	.short	(.L_15 - .L_14)
	.align		4
.L_14:
        /*0004*/ 	.word	index@(_ZN7cutlass13device_kernelINS_4gemm6kernel13GemmUniversalIN4cute5tupleIJiiiiEEENS1_10collective13CollectiveMmaINS1_34MainloopSm90TmaGmmaWarpSpecializedILi11ENS5_IJNS4_1CILi1EEESB_SB_EEENS1_32KernelTmaWarpSpecializedPingpongEEENS5_IJNSA_ILi64EEENSA_ILi16EEENSA_ILi128EEEEEENS_10bfloat16_tENS5_IJlSB_lEEESJ_SK_NS4_8TiledMMAINS4_8MMA_AtomIJNS4_4SM904GMMA27MMA_64x16x16_F32BF16BF16_SSILNSO_5MajorE0ELSQ_0ELNSO_7ScaleInE1ELSR_1EEEEEENS4_6LayoutISC_NS5_IJNSA_ILi0EEESV_SV_EEEEENS5_IJNS4_10UnderscoreESY_SY_EEEEENS4_13SM90_TMA_LOADENS4_14ComposedLayoutINS4_7SwizzleILi3ELi4ELi3EEENS4_18smem_ptr_flag_bitsILi16EEENSU_INS5_IJNSA_ILi8EEESF_EEENS5_IJSF_SB_EEEEEEEvNS4_8identityES11_S1B_vS1C_EENS_8epilogue10collective6detail29Sm90TmaWarpSpecializedAdapterINS1F_15DefaultEpilogueISJ_SK_SK_NS1E_6thread17LinearCombinationISJ_Li1EffLNS1J_9ScaleType4KindE0ELNS_15FloatRoundStyleE2ESJ_EENS1_15EpilogueDefaultEEEEEvvEEEEvNT_6ParamsE)
        /*0008*/ 	.word	0x000000a8


	//----- nvinfo : EIATTR_FRAME_SIZE
	.align		4
.L_15:
        /*000c*/ 	.byte	0x04, 0x11
        /*000e*/ 	.short	(.L_17 - .L_16)
	.align		4
.L_16:
        /*0010*/ 	.word	index@(_ZN7cutlass13device_kernelINS_4gemm6kernel13GemmUniversalIN4cute5tupleIJiiiiEEENS1_10collective13CollectiveMmaINS1_34MainloopSm90TmaGmmaWarpSpecializedILi11ENS5_IJNS4_1CILi1EEESB_SB_EEENS1_32KernelTmaWarpSpecializedPingpongEEENS5_IJNSA_ILi64EEENSA_ILi16EEENSA_ILi128EEEEEENS_10bfloat16_tENS5_IJlSB_lEEESJ_SK_NS4_8TiledMMAINS4_8MMA_AtomIJNS4_4SM904GMMA27MMA_64x16x16_F32BF16BF16_SSILNSO_5MajorE0ELSQ_0ELNSO_7ScaleInE1ELSR_1EEEEEENS4_6LayoutISC_NS5_IJNSA_ILi0EEESV_SV_EEEEENS5_IJNS4_10UnderscoreESY_SY_EEEEENS4_13SM90_TMA_LOADENS4_14ComposedLayoutINS4_7SwizzleILi3ELi4ELi3EEENS4_18smem_ptr_flag_bitsILi16EEENSU_INS5_IJNSA_ILi8EEESF_EEENS5_IJSF_SB_EEEEEEEvNS4_8identityES11_S1B_vS1C_EENS_8epilogue10collective6detail29Sm90TmaWarpSpecializedAdapterINS1F_15DefaultEpilogueISJ_SK_SK_NS1E_6thread17LinearCombinationISJ_Li1EffLNS1J_9ScaleType4KindE0ELNS_15FloatRoundStyleE2ESJ_EENS1_15EpilogueDefaultEEEEEvvEEEEvNT_6ParamsE)
        /*0014*/ 	.word	0x00000000


	//----- nvinfo : EIATTR_MIN_STACK_SIZE
	.align		4
.L_17:
        /*0018*/ 	.byte	0x04, 0x12
        /*001a*/ 	.short	(.L_19 - .L_18)
	.align		4
.L_18:
        /*001c*/ 	.word	index@(_ZN7cutlass13device_kernelINS_4gemm6kernel13GemmUniversalIN4cute5tupleIJiiiiEEENS1_10collective13CollectiveMmaINS1_34MainloopSm90TmaGmmaWarpSpecializedILi11ENS5_IJNS4_1CILi1EEESB_SB_EEENS1_32KernelTmaWarpSpecializedPingpongEEENS5_IJNSA_ILi64EEENSA_ILi16EEENSA_ILi128EEEEEENS_10bfloat16_tENS5_IJlSB_lEEESJ_SK_NS4_8TiledMMAINS4_8MMA_AtomIJNS4_4SM904GMMA27MMA_64x16x16_F32BF16BF16_SSILNSO_5MajorE0ELSQ_0ELNSO_7ScaleInE1ELSR_1EEEEEENS4_6LayoutISC_NS5_IJNSA_ILi0EEESV_SV_EEEEENS5_IJNS4_10UnderscoreESY_SY_EEEEENS4_13SM90_TMA_LOADENS4_14ComposedLayoutINS4_7SwizzleILi3ELi4ELi3EEENS4_18smem_ptr_flag_bitsILi16EEENSU_INS5_IJNSA_ILi8EEESF_EEENS5_IJSF_SB_EEEEEEEvNS4_8identityES11_S1B_vS1C_EENS_8epilogue10collective6detail29Sm90TmaWarpSpecializedAdapterINS1F_15DefaultEpilogueISJ_SK_SK_NS1E_6thread17LinearCombinationISJ_Li1EffLNS1J_9ScaleType4KindE0ELNS_15FloatRoundStyleE2ESJ_EENS1_15EpilogueDefaultEEEEEvvEEEEvNT_6ParamsE)
        /*0020*/ 	.word	0x00000000
.L_19:


//--------------------- .nv.compat                --------------------------
	.section	.nv.compat,"",@"SHT_CUDA_COMPAT_INFO"
	.align	4
        /*0000*/ 	.byte	0x02, 0x09, 0x01, 0x00, 0x02, 0x02, 0x04, 0x00, 0x02, 0x05, 0x05, 0x00, 0x03, 0x07, 0x01, 0x01
        /*0010*/ 	.byte	0x02, 0x03, 0x01, 0x00, 0x02, 0x06, 0x01, 0x00, 0x04, 0x0b, 0x08, 0x00, 0x00, 0x00, 0x00, 0x00
        /*0020*/ 	.byte	0x00, 0x00, 0x00, 0x00


//--------------------- .nv.info._ZN7cutlass13device_kernelINS_4gemm6kernel13GemmUniversalIN4cute5tupleIJiiiiEEENS1_10collective13CollectiveMmaINS1_34MainloopSm90TmaGmmaWarpSpecializedILi11ENS5_IJNS4_1CILi1EEESB_SB_EEENS1_32KernelTmaWarpSpecializedPingpongEEENS5_IJNSA_ILi64EEENSA_ILi16EEENSA_ILi128EEEEEENS_10bfloat16_tENS5_IJlSB_lEEESJ_SK_NS4_8TiledMMAINS4_8MMA_AtomIJNS4_4SM904GMMA27MMA_64x16x16_F32BF16BF16_SSILNSO_5MajorE0ELSQ_0ELNSO_7ScaleInE1ELSR_1EEEEEENS4_6LayoutISC_NS5_IJNSA_ILi0EEESV_SV_EEEEENS5_IJNS4_10UnderscoreESY_SY_EEEEENS4_13SM90_TMA_LOADENS4_14ComposedLayoutINS4_7SwizzleILi3ELi4ELi3EEENS4_18smem_ptr_flag_bitsILi16EEENSU_INS5_IJNSA_ILi8EEESF_EEENS5_IJSF_SB_EEEEEEEvNS4_8identityES11_S1B_vS1C_EENS_8epilogue10collective6detail29Sm90TmaWarpSpecializedAdapterINS1F_15DefaultEpilogueISJ_SK_SK_NS1E_6thread17LinearCombinationISJ_Li1EffLNS1J_9ScaleType4KindE0ELNS_15FloatRoundStyleE2ESJ_EENS1_15EpilogueDefaultEEEEEvvEEEEvNT_6ParamsE --------------------------
	.section	.nv.info._ZN7cutlass13device_kernelINS_4gemm6kernel13GemmUniversalIN4cute5tupleIJiiiiEEENS1_10collective13CollectiveMmaINS1_34MainloopSm90TmaGmmaWarpSpecializedILi11ENS5_IJNS4_1CILi1EEESB_SB_EEENS1_32KernelTmaWarpSpecializedPingpongEEENS5_IJNSA_ILi64EEENSA_ILi16EEENSA_ILi128EEEEEENS_10bfloat16_tENS5_IJlSB_lEEESJ_SK_NS4_8TiledMMAINS4_8MMA_AtomIJNS4_4SM904GMMA27MMA_64x16x16_F32BF16BF16_SSILNSO_5MajorE0ELSQ_0ELNSO_7ScaleInE1ELSR_1EEEEEENS4_6LayoutISC_NS5_IJNSA_ILi0EEESV_SV_EEEEENS5_IJNS4_10UnderscoreESY_SY_EEEEENS4_13SM90_TMA_LOADENS4_14ComposedLayoutINS4_7SwizzleILi3ELi4ELi3EEENS4_18smem_ptr_flag_bitsILi16EEENSU_INS5_IJNSA_ILi8EEESF_EEENS5_IJSF_SB_EEEEEEEvNS4_8identityES11_S1B_vS1C_EENS_8epilogue10collective6detail29Sm90TmaWarpSpecializedAdapterINS1F_15DefaultEpilogueISJ_SK_SK_NS1E_6thread17LinearCombinationISJ_Li1EffLNS1J_9ScaleType4KindE0ELNS_15FloatRoundStyleE2ESJ_EENS1_15EpilogueDefaultEEEEEvvEEEEvNT_6ParamsE,"",@"SHT_CUDA_INFO"
	.sectionflags	@""
	.align	4


	//----- nvinfo : EIATTR_CUDA_API_VERSION
	.align		4
        /*0000*/ 	.byte	0x04, 0x37
        /*0002*/ 	.short	(.L_21 - .L_20)
.L_20:
        /*0004*/ 	.word	0x00000082


	//----- nvinfo : EIATTR_KPARAM_INFO
	.align		4
.L_21:
        /*0008*/ 	.byte	0x04, 0x17
        /*000a*/ 	.short	(.L_23 - .L_22)
.L_22:
        /*000c*/ 	.word	0x00000000
        /*0010*/ 	.short	0x0000
        /*0012*/ 	.short	0x0070
        /*0014*/ 	.byte	0x00, 0xf0, 0x01, 0x10


	//----- nvinfo : EIATTR_SPARSE_MMA_MASK
	.align		4
.L_23:
        /*0018*/ 	.byte	0x03, 0x50
        /*001a*/ 	.short	0x0000


	//----- nvinfo : EIATTR_MAXREG_COUNT
	.align		4
        /*001c*/ 	.byte	0x03, 0x1b
        /*001e*/ 	.short	0x00a8


	//----- nvinfo : EIATTR_NUM_BARRIERS
	.align		4
        /*0020*/ 	.byte	0x02, 0x4c
        /*0022*/ 	.byte	0x01
	.zero		1


	//----- nvinfo : EIATTR_EXTERNS
	.align		4
        /*0024*/ 	.byte	0x04, 0x0f
        /*0026*/ 	.short	(.L_25 - .L_24)


	//   ....[0]....
	.align		4
.L_24:
        /*0028*/ 	.word	index@(__assertfail)


	//----- nvinfo : EIATTR_MERCURY_ISA_VERSION
	.align		4
.L_25:
        /*002c*/ 	.byte	0x03, 0x5f
        /*002e*/ 	.short	0x0101


	//----- nvinfo : EIATTR_INT_WARP_WIDE_INSTR_OFFSETS
	.align		4
        /*0030*/ 	.byte	0x04, 0x31
        /*0032*/ 	.short	(.L_27 - .L_26)


	//   ....[0]....
.L_26:
        /*0034*/ 	.word	0x000004f0


	//   ....[1]....
        /*0038*/ 	.word	0x00000510


	//   ....[2]....
        /*003c*/ 	.word	0x00000590


	//   ....[3]....
        /*0040*/ 	.word	0x000005a0


	//   ....[4]....
        /*0044*/ 	.word	0x000005b0


	//   ....[5]....
        /*0048*/ 	.word	0x000005d0


	//   ....[6]....
        /*004c*/ 	.word	0x00000660


	//   ....[7]....
        /*0050*/ 	.word	0x00000680


	//----- nvinfo : EIATTR_COOP_GROUP_MASK_REGIDS
	.align		4
.L_27:
        /*0054*/ 	.byte	0x04, 0x29
        /*0056*/ 	.short	(.L_29 - .L_28)


	//   ....[0]....
.L_28:
        /*0058*/ 	.word	0xffffffff


	//   ....[1]....
        /*005c*/ 	.word	0xffffffff


	//   ....[2]....
        /*0060*/ 	.word	0xffffffff


	//   ....[3]....
        /*0064*/ 	.word	0xffffffff


	//   ....[4]....
        /*0068*/ 	.word	0xffffffff


	//   ....[5]....
        /*006c*/ 	.word	0xffffffff


	//----- nvinfo : EIATTR_COOP_GROUP_INSTR_OFFSETS
	.align		4
.L_29:
        /*0070*/ 	.byte	0x04, 0x28
        /*0072*/ 	.short	(.L_31 - .L_30)


	//   ....[0]....
.L_30:
        /*0074*/ 	.word	0x00000060


	//   ....[1]....
        /*0078*/ 	.word	0x00000070


	//   ....[2]....
        /*007c*/ 	.word	0x00000130


	//   ....[3]....
        /*0080*/ 	.word	0x000003d0


	//   ....[4]....
        /*0084*/ 	.word	0x00000410


	//   ....[5]....
        /*0088*/ 	.word	0x00000450


	//----- nvinfo : EIATTR_REG_RECONFIG
	.align		4
.L_31:
        /*008c*/ 	.byte	0x01, 0x54
	.zero		2


	//----- nvinfo : EIATTR_SYSCALL_OFFSETS
	.align		4
        /*0090*/ 	.byte	0x04, 0x46
        /*0092*/ 	.short	(.L_33 - .L_32)


	//   ....[0]....
.L_32:
        /*0094*/ 	.word	0x000017e0


	//----- nvinfo : EIATTR_MBARRIER_INSTR_OFFSETS
	.align		4
.L_33:
        /*0098*/ 	.byte	0x04, 0x39
        /*009a*/ 	.short	(.L_35 - .L_34)


	//   ....[0]....
.L_34:
        /*009c*/ 	.word	0x00000250
        /*00a0*/ 	.word	0x000000ff
        /*00a4*/ 	.word	0x00000000
        /*00a8*/ 	.short	0x0100
        /*00aa*/ 	.byte	0x08
	.zero		1


	//   ....[1]....
        /*00ac*/ 	.word	0x00000260
        /*00b0*/ 	.word	0x000000ff
        /*00b4*/ 	.word	0x00000058
        /*00b8*/ 	.short	0x0100
        /*00ba*/ 	.byte	0x08
	.zero		1


	//   ....[2]....
        /*00bc*/ 	.word	0x00000270
        /*00c0*/ 	.word	0x000000ff
        /*00c4*/ 	.word	0x00000008
        /*00c8*/ 	.short	0x0100
        /*00ca*/ 	.byte	0x08
	.zero		1


	//   ....[3]....
        /*00cc*/ 	.word	0x00000280
        /*00d0*/ 	.word	0x000000ff
        /*00d4*/ 	.word	0x00000060
        /*00d8*/ 	.short	0x0100
        /*00da*/ 	.byte	0x08
	.zero		1


	//   ....[4]....
        /*00dc*/ 	.word	0x00000290
        /*00e0*/ 	.word	0x000000ff
        /*00e4*/ 	.word	0x00000010
        /*00e8*/ 	.short	0x0100
        /*00ea*/ 	.byte	0x08
	.zero		1


	//   ....[5]....
        /*00ec*/ 	.word	0x000002a0
        /*00f0*/ 	.word	0x000000ff
        /*00f4*/ 	.word	0x00000068
        /*00f8*/ 	.short	0x0100
        /*00fa*/ 	.byte	0x08
	.zero		1


	//   ....[6]....
        /*00fc*/ 	.word	0x000002b0
        /*0100*/ 	.word	0x000000ff
        /*0104*/ 	.word	0x00000018
        /*0108*/ 	.short	0x0100
        /*010a*/ 	.byte	0x08
	.zero		1


	//   ....[7]....
        /*010c*/ 	.word	0x000002c0
        /*0110*/ 	.word	0x000000ff
        /*0114*/ 	.word	0x00000070
        /*0118*/ 	.short	0x0100
        /*011a*/ 	.byte	0x08
	.zero		1


	//   ....[8]....
        /*011c*/ 	.word	0x000002d0
        /*0120*/ 	.word	0x000000ff
        /*0124*/ 	.word	0x00000020
        /*0128*/ 	.short	0x0100
        /*012a*/ 	.byte	0x08
	.zero		1


	//   ....[9]....
        /*012c*/ 	.word	0x000002e0
        /*0130*/ 	.word	0x000000ff
        /*0134*/ 	.word	0x00000078
        /*0138*/ 	.short	0x0100
        /*013a*/ 	.byte	0x08
	.zero		1


	//   ....[10]....
        /*013c*/ 	.word	0x000002f0
        /*0140*/ 	.word	0x000000ff
        /*0144*/ 	.word	0x00000028
        /*0148*/ 	.short	0x0100
        /*014a*/ 	.byte	0x08
	.zero		1


	//   ....[11]....
        /*014c*/ 	.word	0x00000300
        /*0150*/ 	.word	0x000000ff
        /*0154*/ 	.word	0x00000080
        /*0158*/ 	.short	0x0100
        /*015a*/ 	.byte	0x08
	.zero		1


	//   ....[12]....
        /*015c*/ 	.word	0x00000310
        /*0160*/ 	.word	0x000000ff
        /*0164*/ 	.word	0x00000030
        /*0168*/ 	.short	0x0100
        /*016a*/ 	.byte	0x08
	.zero		1


	//   ....[13]....
        /*016c*/ 	.word	0x00000320
        /*0170*/ 	.word	0x000000ff
        /*0174*/ 	.word	0x00000088
        /*0178*/ 	.short	0x0100
        /*017a*/ 	.byte	0x08
	.zero		1


	//   ....[14]....
        /*017c*/ 	.word	0x00000330
        /*0180*/ 	.word	0x000000ff
        /*0184*/ 	.word	0x00000038
        /*0188*/ 	.short	0x0100
        /*018a*/ 	.byte	0x08
	.zero		1


	//   ....[15]....
        /*018c*/ 	.word	0x00000340
        /*0190*/ 	.word	0x000000ff
        /*0194*/ 	.word	0x00000090
        /*0198*/ 	.short	0x0100
        /*019a*/ 	.byte	0x08
	.zero		1


	//   ....[16]....
        /*019c*/ 	.word	0x00000350
        /*01a0*/ 	.word	0x000000ff
        /*01a4*/ 	.word	0x00000040
        /*01a8*/ 	.short	0x0100
        /*01aa*/ 	.byte	0x08
	.zero		1


	//   ....[17]....
        /*01ac*/ 	.word	0x00000360
        /*01b0*/ 	.word	0x000000ff
        /*01b4*/ 	.word	0x00000098
        /*01b8*/ 	.short	0x0100
        /*01ba*/ 	.byte	0x08
	.zero		1


	//   ....[18]....
        /*01bc*/ 	.word	0x00000370
        /*01c0*/ 	.word	0x000000ff
        /*01c4*/ 	.word	0x00000048
        /*01c8*/ 	.short	0x0100
        /*01ca*/ 	.byte	0x08
	.zero		1


	//   ....[19]....
        /*01cc*/ 	.word	0x00000380
        /*01d0*/ 	.word	0x000000ff
        /*01d4*/ 	.word	0x000000a0
        /*01d8*/ 	.short	0x0100
        /*01da*/ 	.byte	0x08
	.zero		1


	//   ....[20]....
        /*01dc*/ 	.word	0x00000390
        /*01e0*/ 	.word	0x000000ff
        /*01e4*/ 	.word	0x00000050
        /*01e8*/ 	.short	0x0100
        /*01ea*/ 	.byte	0x08
	.zero		1


	//   ....[21]....
        /*01ec*/ 	.word	0x000003a0
        /*01f0*/ 	.word	0x000000ff
        /*01f4*/ 	.word	0x000000a8
        /*01f8*/ 	.short	0x0100
        /*01fa*/ 	.byte	0x08
	.zero		1


	//   ....[22]....
        /*01fc*/ 	.word	0x000006c0
        /*0200*/ 	.word	0x000000ff
        /*0204*/ 	.word	0x000000e0
        /*0208*/ 	.short	0x0100
        /*020a*/ 	.byte	0x08
	.zero		1


	//   ....[23]....
        /*020c*/ 	.word	0x00000730
        /*0210*/ 	.word	0x000000ff
        /*0214*/ 	.word	0x000000e8
        /*0218*/ 	.short	0x0100
        /*021a*/ 	.byte	0x08
	.zero		1


	//   ....[24]....
        /*021c*/ 	.word	0x00000750
        /*0220*/ 	.word	0x000000ff
        /*0224*/ 	.word	0x000000c0
        /*0228*/ 	.short	0x0100
        /*022a*/ 	.byte	0x09
	.zero		1


	//   ....[25]....
        /*022c*/ 	.word	0x00000760
        /*0230*/ 	.word	0x000000ff
        /*0234*/ 	.word	0x000000c8
        /*0238*/ 	.short	0x0100
        /*023a*/ 	.byte	0x09
	.zero		1


	//   ....[26]....
        /*023c*/ 	.word	0x00000770
        /*0240*/ 	.word	0x000000ff
        /*0244*/ 	.word	0x000000d0
        /*0248*/ 	.short	0x0100
        /*024a*/ 	.byte	0x09
	.zero		1


	//   ....[27]....
        /*024c*/ 	.word	0x00000780
        /*0250*/ 	.word	0x000000ff
        /*0254*/ 	.word	0x000000d8
        /*0258*/ 	.short	0x0100
        /*025a*/ 	.byte	0x09
	.zero		1


	//   ....[28]....
        /*025c*/ 	.word	0x000016a0
        /*0260*/ 	.word	0x000000ff
        /*0264*/ 	.word	0xfffffff8
        /*0268*/ 	.short	0x010a
        /*026a*/ 	.byte	0x2b
	.zero		1


	//   ....[29]....
        /*026c*/ 	.word	0x00001860
        /*0270*/ 	.word	0x00000003
        /*0274*/ 	.word	0x00000000
        /*0278*/ 	.short	0x010a
        /*027a*/ 	.byte	0x3f
	.zero		1


	//   ....[30]....
        /*027c*/ 	.word	0x000018a0
        /*0280*/ 	.word	0x00000003
        /*0284*/ 	.word	0x00000000
        /*0288*/ 	.short	0x010a
        /*028a*/ 	.byte	0x3f
	.zero		1


	//   ....[31]....
        /*028c*/ 	.word	0x00001d60
        /*0290*/ 	.word	0x000000ff
        /*0294*/ 	.word	0x00000000
        /*0298*/ 	.short	0x010a
        /*029a*/ 	.byte	0x04
	.zero		1


	//   ....[32]....
        /*029c*/ 	.word	0x00001da0
        /*02a0*/ 	.word	0x000000ff
        /*02a4*/ 	.word	0x00000000
        /*02a8*/ 	.short	0x010a
        /*02aa*/ 	.byte	0x04
	.zero		1


	//   ....[33]....
        /*02ac*/ 	.word	0x000021c0
        /*02b0*/ 	.word	0x000000ff
        /*02b4*/ 	.word	0x00000000
        /*02b8*/ 	.short	0x0101
        /*02ba*/ 	.byte	0x04
	.zero		1


	//   ....[34]....
        /*02bc*/ 	.word	0x000022c0
        /*02c0*/ 	.word	0x00000003
        /*02c4*/ 	.word	0x00000000
        /*02c8*/ 	.short	0x0101
        /*02ca*/ 	.byte	0x30
	.zero		1


	//   ....[35]....
        /*02cc*/ 	.word	0x00002390
        /*02d0*/ 	.word	0x000000ff
        /*02d4*/ 	.word	0x00000000
        /*02d8*/ 	.short	0x0101
        /*02da*/ 	.byte	0x06
	.zero		1


	//   ....[36]....
        /*02dc*/ 	.word	0x00002400
        /*02e0*/ 	.word	0x000000ff
        /*02e4*/ 	.word	0x00000008
        /*02e8*/ 	.short	0x010a
        /*02ea*/ 	.byte	0x2b
	.zero		1


	//   ....[37]....
        /*02ec*/ 	.word	0x00003150
        /*02f0*/ 	.word	0x00000000
        /*02f4*/ 	.word	0x00000000
        /*02f8*/ 	.short	0x0101
        /*02fa*/ 	.byte	0x30
	.zero		1


	//   ....[38]....
        /*02fc*/ 	.word	0x00003a10
        /*0300*/ 	.word	0x0000000b
        /*0304*/ 	.word	0x00000058
        /*0308*/ 	.short	0x010a
        /*030a*/ 	.byte	0x3f
	.zero		1


	//   ....[39]....
        /*030c*/ 	.word	0x00003e60
        /*0310*/ 	.word	0x00000005
        /*0314*/ 	.word	0x000000e8
        /*0318*/ 	.short	0x0101
        /*031a*/ 	.byte	0x3f
	.zero		1


	//   ....[40]....
        /*031c*/ 	.word	0x000045c0
        /*0320*/ 	.word	0x00000005
        /*0324*/ 	.word	0x00000000
        /*0328*/ 	.short	0x010a
        /*032a*/ 	.byte	0x3f
	.zero		1


	//   ....[41]....
        /*032c*/ 	.word	0x00004640
        /*0330*/ 	.word	0x00000009
        /*0334*/ 	.word	0x00000000
        /*0338*/ 	.short	0x010a
        /*033a*/ 	.byte	0x3f
	.zero		1


	//   ....[42]....
        /*033c*/ 	.word	0x000046d0
        /*0340*/ 	.word	0x00000008
        /*0344*/ 	.word	0x00000000
        /*0348*/ 	.short	0x010a
        /*034a*/ 	.byte	0x3f
	.zero		1


	//   ....[43]....
        /*034c*/ 	.word	0x00004760
        /*0350*/ 	.word	0x00000009
        /*0354*/ 	.word	0x00000000
        /*0358*/ 	.short	0x010a
        /*035a*/ 	.byte	0x3f
	.zero		1


	//   ....[44]....
        /*035c*/ 	.word	0x000047f0
        /*0360*/ 	.word	0x00000008
        /*0364*/ 	.word	0x00000000
        /*0368*/ 	.short	0x010a
        /*036a*/ 	.byte	0x3f
	.zero		1


	//   ....[45]....
        /*036c*/ 	.word	0x00004880
        /*0370*/ 	.word	0x00000009
        /*0374*/ 	.word	0x00000000
        /*0378*/ 	.short	0x010a
        /*037a*/ 	.byte	0x3f
	.zero		1


	//   ....[46]....
        /*037c*/ 	.word	0x00004910
        /*0380*/ 	.word	0x00000008
        /*0384*/ 	.word	0x00000000
        /*0388*/ 	.short	0x010a
        /*038a*/ 	.byte	0x3f
	.zero		1


	//   ....[47]....
        /*038c*/ 	.word	0x000049a0
        /*0390*/ 	.word	0x00000009
        /*0394*/ 	.word	0x00000000
        /*0398*/ 	.short	0x010a
        /*039a*/ 	.byte	0x3f
	.zero		1


	//   ....[48]....
        /*039c*/ 	.word	0x00004a30
        /*03a0*/ 	.word	0x00000008
        /*03a4*/ 	.word	0x00000000
        /*03a8*/ 	.short	0x010a
        /*03aa*/ 	.byte	0x3f
	.zero		1


	//   ....[49]....
        /*03ac*/ 	.word	0x00004ac0
        /*03b0*/ 	.word	0x0000000b
        /*03b4*/ 	.word	0x00000000
        /*03b8*/ 	.short	0x010a
        /*03ba*/ 	.byte	0x3f
	.zero		1


	//   ....[50]....
        /*03bc*/ 	.word	0x00004b50
        /*03c0*/ 	.word	0x00000003
        /*03c4*/ 	.word	0x00000000
        /*03c8*/ 	.short	0x010a
        /*03ca*/ 	.byte	0x3f
	.zero		1


	//   ....[51]....
        /*03cc*/ 	.word	0x00004bc0
        /*03d0*/ 	.word	0x00000003
        /*03d4*/ 	.word	0xfffffff8
        /*03d8*/ 	.short	0x010a
        /*03da*/ 	.byte	0x3f
	.zero		1


	//   ....[52]....
        /*03dc*/ 	.word	0x00004c10
        /*03e0*/ 	.word	0x00000003
        /*03e4*/ 	.word	0x00000000
        /*03e8*/ 	.short	0x010a
        /*03ea*/ 	.byte	0x3f
	.zero		1


	//   ....[53]....
        /*03ec*/ 	.word	0x00004c70
        /*03f0*/ 	.word	0x00000004
        /*03f4*/ 	.word	0x00000000
        /*03f8*/ 	.short	0x010a
        /*03fa*/ 	.byte	0x3f
	.zero		1


	//   ....[54]....
        /*03fc*/ 	.word	0x00004cd0
        /*0400*/ 	.word	0x00000003
        /*0404*/ 	.word	0x00000008
        /*0408*/ 	.short	0x010a
        /*040a*/ 	.byte	0x3f
	.zero		1


	//   ....[55]....
        /*040c*/ 	.word	0x00004da0
        /*0410*/ 	.word	0x0000000b
        /*0414*/ 	.word	0x00000058
        /*0418*/ 	.short	0x010a
        /*041a*/ 	.byte	0x3f
	.zero		1


	//   ....[56]....
        /*041c*/ 	.word	0x00004e70
        /*0420*/ 	.word	0x00000005
        /*0424*/ 	.word	0x00000000
        /*0428*/ 	.short	0x010a
        /*042a*/ 	.byte	0x3f
	.zero		1


	//   ....[57]....
        /*042c*/ 	.word	0x00004ec0
        /*0430*/ 	.word	0x00000009
        /*0434*/ 	.word	0x00000000
        /*0438*/ 	.short	0x010a
        /*043a*/ 	.byte	0x3f
	.zero		1


	//   ....[58]....
        /*043c*/ 	.word	0x00004f10
        /*0440*/ 	.word	0x00000008
        /*0444*/ 	.word	0x00000000
        /*0448*/ 	.short	0x010a
        /*044a*/ 	.byte	0x3f
	.zero		1


	//   ....[59]....
        /*044c*/ 	.word	0x00004f60
        /*0450*/ 	.word	0x00000009
        /*0454*/ 	.word	0x00000000
        /*0458*/ 	.short	0x010a
        /*045a*/ 	.byte	0x3f
	.zero		1


	//   ....[60]....
        /*045c*/ 	.word	0x00004fb0
        /*0460*/ 	.word	0x00000008
        /*0464*/ 	.word	0x00000000
        /*0468*/ 	.short	0x010a
        /*046a*/ 	.byte	0x3f
	.zero		1


	//   ....[61]....
        /*046c*/ 	.word	0x00005000
        /*0470*/ 	.word	0x00000009
        /*0474*/ 	.word	0x00000000
        /*0478*/ 	.short	0x010a
        /*047a*/ 	.byte	0x3f
	.zero		1


	//   ....[62]....
        /*047c*/ 	.word	0x00005050
        /*0480*/ 	.word	0x00000008
        /*0484*/ 	.word	0x00000000
        /*0488*/ 	.short	0x010a
        /*048a*/ 	.byte	0x3f
	.zero		1


	//   ....[63]....
        /*048c*/ 	.word	0x000050a0
        /*0490*/ 	.word	0x00000009
        /*0494*/ 	.word	0x00000000
        /*0498*/ 	.short	0x010a
        /*049a*/ 	.byte	0x3f
	.zero		1


	//   ....[64]....
        /*049c*/ 	.word	0x000050f0
        /*04a0*/ 	.word	0x00000008
        /*04a4*/ 	.word	0x00000000
        /*04a8*/ 	.short	0x010a
        /*04aa*/ 	.byte	0x3f
	.zero		1


	//   ....[65]....
        /*04ac*/ 	.word	0x00005140
        /*04b0*/ 	.word	0x0000000b
        /*04b4*/ 	.word	0x00000000
        /*04b8*/ 	.short	0x010a
        /*04ba*/ 	.byte	0x3f
	.zero		1


	//----- nvinfo : EIATTR_NUM_MBARRIERS
	.align		4
.L_35:
        /*04bc*/ 	.byte	0x03, 0x38
        /*04be*/ 	.short	0x001c


	//----- nvinfo : EIATTR_EXIT_INSTR_OFFSETS
	.align		4
        /*04c0*/ 	.byte	0x04, 0x1c
        /*04c2*/ 	.short	(.L_37 - .L_36)


	//   ....[0]....
.L_36:
        /*04c4*/ 	.word	0x000012a0


	//   ....[1]....
        /*04c8*/ 	.word	0x00001300


	//   ....[2]....
        /*04cc*/ 	.word	0x00003740


	//   ....[3]....
        /*04d0*/ 	.word	0x00003770


	//   ....[4]....
        /*04d4*/ 	.word	0x00004ba0


	//----- nvinfo : EIATTR_MAX_THREADS
	.align		4
.L_37:
        /*04d8*/ 	.byte	0x04, 0x05
        /*04da*/ 	.short	(.L_39 - .L_38)
.L_38:
        /*04dc*/ 	.word	0x00000180
        /*04e0*/ 	.word	0x00000001
        /*04e4*/ 	.word	0x00000001


	//----- nvinfo : EIATTR_CRS_STACK_SIZE
	.align		4
.L_39:
        /*04e8*/ 	.byte	0x04, 0x1e
        /*04ea*/ 	.short	(.L_41 - .L_40)
.L_40:
        /*04ec*/ 	.word	0x00000000


	//----- nvinfo : EIATTR_CBANK_PARAM_SIZE
	.align		4
.L_41:
        /*04f0*/ 	.byte	0x03, 0x19
        /*04f2*/ 	.short	0x0470


	//----- nvinfo : EIATTR_PARAM_CBANK
	.align		4
        /*04f4*/ 	.byte	0x04, 0x0a
        /*04f6*/ 	.short	(.L_43 - .L_42)
	.align		4
.L_42:
        /*04f8*/ 	.word	index@(.nv.constant0._ZN7cutlass13device_kernelINS_4gemm6kernel13GemmUniversalIN4cute5tupleIJiiiiEEENS1_10collective13CollectiveMmaINS1_34MainloopSm90TmaGmmaWarpSpecializedILi11ENS5_IJNS4_1CILi1EEESB_SB_EEENS1_32KernelTmaWarpSpecializedPingpongEEENS5_IJNSA_ILi64EEENSA_ILi16EEENSA_ILi128EEEEEENS_10bfloat16_tENS5_IJlSB_lEEESJ_SK_NS4_8TiledMMAINS4_8MMA_AtomIJNS4_4SM904GMMA27MMA_64x16x16_F32BF16BF16_SSILNSO_5MajorE0ELSQ_0ELNSO_7ScaleInE1ELSR_1EEEEEENS4_6LayoutISC_NS5_IJNSA_ILi0EEESV_SV_EEEEENS5_IJNS4_10UnderscoreESY_SY_EEEEENS4_13SM90_TMA_LOADENS4_14ComposedLayoutINS4_7SwizzleILi3ELi4ELi3EEENS4_18smem_ptr_flag_bitsILi16EEENSU_INS5_IJNSA_ILi8EEESF_EEENS5_IJSF_SB_EEEEEEEvNS4_8identityES11_S1B_vS1C_EENS_8epilogue10collective6detail29Sm90TmaWarpSpecializedAdapterINS1F_15DefaultEpilogueISJ_SK_SK_NS1E_6thread17LinearCombinationISJ_Li1EffLNS1J_9ScaleType4KindE0ELNS_15FloatRoundStyleE2ESJ_EENS1_15EpilogueDefaultEEEEEvvEEEEvNT_6ParamsE)
        /*04fc*/ 	.short	0x0210
        /*04fe*/ 	.short	0x0470


	//----- nvinfo : EIATTR_SW_WAR
	.align		4
.L_43:
        /*0500*/ 	.byte	0x04, 0x36
        /*0502*/ 	.short	(.L_45 - .L_44)
.L_44:
        /*0504*/ 	.word	0x00000008
.L_45:


//--------------------- .nv.callgraph             --------------------------
	.section	.nv.callgraph,"",@"SHT_CUDA_CALLGRAPH"
	.align	4
	.sectionentsize	8
	.align		4
        /*0000*/ 	.word	0x00000000
	.align		4
        /*0004*/ 	.word	0xffffffff
	.align		4
        /*0008*/ 	.word	index@(_ZN7cutlass13device_kernelINS_4gemm6kernel13GemmUniversalIN4cute5tupleIJiiiiEEENS1_10collective13CollectiveMmaINS1_34MainloopSm90TmaGmmaWarpSpecializedILi11ENS5_IJNS4_1CILi1EEESB_SB_EEENS1_32KernelTmaWarpSpecializedPingpongEEENS5_IJNSA_ILi64EEENSA_ILi16EEENSA_ILi128EEEEEENS_10bfloat16_tENS5_IJlSB_lEEESJ_SK_NS4_8TiledMMAINS4_8MMA_AtomIJNS4_4SM904GMMA27MMA_64x16x16_F32BF16BF16_SSILNSO_5MajorE0ELSQ_0ELNSO_7ScaleInE1ELSR_1EEEEEENS4_6LayoutISC_NS5_IJNSA_ILi0EEESV_SV_EEEEENS5_IJNS4_10UnderscoreESY_SY_EEEEENS4_13SM90_TMA_LOADENS4_14ComposedLayoutINS4_7SwizzleILi3ELi4ELi3EEENS4_18smem_ptr_flag_bitsILi16EEENSU_INS5_IJNSA_ILi8EEESF_EEENS5_IJSF_SB_EEEEEEEvNS4_8identityES11_S1B_vS1C_EENS_8epilogue10collective6detail29Sm90TmaWarpSpecializedAdapterINS1F_15DefaultEpilogueISJ_SK_SK_NS1E_6thread17LinearCombinationISJ_Li1EffLNS1J_9ScaleType4KindE0ELNS_15FloatRoundStyleE2ESJ_EENS1_15EpilogueDefaultEEEEEvvEEEEvNT_6ParamsE)
	.align		4
        /*000c*/ 	.word	index@(__assertfail)
	.align		4
        /*0010*/ 	.word	0x00000000
	.align		4
        /*0014*/ 	.word	0xfffffffe
	.align		4
        /*0018*/ 	.word	0x00000000
	.align		4
        /*001c*/ 	.word	0xfffffffd
	.align		4
        /*0020*/ 	.word	0x00000000
	.align		4
        /*0024*/ 	.word	0xfffffffc


//--------------------- .nv.constant4             --------------------------
	.section	.nv.constant4,"a",@progbits
	.align	8
	.align		8
.nv.constant4:
        /*0000*/ 	.dword	__assertfail
	.align		8
        /*0008*/ 	.dword	__unnamed_1
	.align		8
        /*0010*/ 	.dword	_ZN39_INTERNAL_27bdf585_4_k_cu_2ce4572a_62924cuda3std3__45__cpo5beginE
	.align		8
        /*0018*/ 	.dword	_ZN39_INTERNAL_27bdf585_4_k_cu_2ce4572a_62924cuda3std3__45__cpo3endE
	.align		8
        /*0020*/ 	.dword	_ZN39_INTERNAL_27bdf585_4_k_cu_2ce4572a_62924cuda3std3__45__cpo6cbeginE
	.align		8
        /*0028*/ 	.dword	_ZN39_INTERNAL_27bdf585_4_k_cu_2ce4572a_62924cuda3std3__45__cpo4cendE
	.align		8
        /*0030*/ 	.dword	_ZN39_INTERNAL_27bdf585_4_k_cu_2ce4572a_62924cuda3std3__441_GLOBAL__N__27bdf585_4_k_cu_2ce4572a_62926ignoreE
	.align		8
        /*0038*/ 	.dword	_ZN39_INTERNAL_27bdf585_4_k_cu_2ce4572a_62924cuda3std3__419piecewise_constructE
	.align		8
        /*0040*/ 	.dword	_ZN39_INTERNAL_27bdf585_4_k_cu_2ce4572a_62924cuda3std3__48in_placeE
	.align		8
        /*0048*/ 	.dword	_ZN39_INTERNAL_27bdf585_4_k_cu_2ce4572a_62924cuda3std6ranges3__45__cpo4swapE
	.align		8
        /*0050*/ 	.dword	_ZN39_INTERNAL_27bdf585_4_k_cu_2ce4572a_62924cuda3std6ranges3__45__cpo9iter_moveE
	.align		8
        /*0058*/ 	.dword	_ZN39_INTERNAL_27bdf585_4_k_cu_2ce4572a_62924cute7productE
	.align		8
        /*0060*/ 	.dword	_ZN39_INTERNAL_27bdf585_4_k_cu_2ce4572a_62924cute1_E
	.align		8
        /*0068*/ 	.dword	$str$22
	.align		8
        /*0070*/ 	.dword	$str$23


//--------------------- .text._ZN7cutlass13device_kernelINS_4gemm6kernel13GemmUniversalIN4cute5tupleIJiiiiEEENS1_10collective13CollectiveMmaINS1_34MainloopSm90TmaGmmaWarpSpecializedILi11ENS5_IJNS4_1CILi1EEESB_SB_EEENS1_32KernelTmaWarpSpecializedPingpongEEENS5_IJNSA_ILi64EEENSA_ILi16EEENSA_ILi128EEEEEENS_10bfloat16_tENS5_IJlSB_lEEESJ_SK_NS4_8TiledMMAINS4_8MMA_AtomIJNS4_4SM904GMMA27MMA_64x16x16_F32BF16BF16_SSILNSO_5MajorE0ELSQ_0ELNSO_7ScaleInE1ELSR_1EEEEEENS4_6LayoutISC_NS5_IJNSA_ILi0EEESV_SV_EEEEENS5_IJNS4_10UnderscoreESY_SY_EEEEENS4_13SM90_TMA_LOADENS4_14ComposedLayoutINS4_7SwizzleILi3ELi4ELi3EEENS4_18smem_ptr_flag_bitsILi16EEENSU_INS5_IJNSA_ILi8EEESF_EEENS5_IJSF_SB_EEEEEEEvNS4_8identityES11_S1B_vS1C_EENS_8epilogue10collective6detail29Sm90TmaWarpSpecializedAdapterINS1F_15DefaultEpilogueISJ_SK_SK_NS1E_6thread17LinearCombinationISJ_Li1EffLNS1J_9ScaleType4KindE0ELNS_15FloatRoundStyleE2ESJ_EENS1_15EpilogueDefaultEEEEEvvEEEEvNT_6ParamsE --------------------------
	.section	.text._ZN7cutlass13device_kernelINS_4gemm6kernel13GemmUniversalIN4cute5tupleIJiiiiEEENS1_10collective13CollectiveMmaINS1_34MainloopSm90TmaGmmaWarpSpecializedILi11ENS5_IJNS4_1CILi1EEESB_SB_EEENS1_32KernelTmaWarpSpecializedPingpongEEENS5_IJNSA_ILi64EEENSA_ILi16EEENSA_ILi128EEEEEENS_10bfloat16_tENS5_IJlSB_lEEESJ_SK_NS4_8TiledMMAINS4_8MMA_AtomIJNS4_4SM904GMMA27MMA_64x16x16_F32BF16BF16_SSILNSO_5MajorE0ELSQ_0ELNSO_7ScaleInE1ELSR_1EEEEEENS4_6LayoutISC_NS5_IJNSA_ILi0EEESV_SV_EEEEENS5_IJNS4_10UnderscoreESY_SY_EEEEENS4_13SM90_TMA_LOADENS4_14ComposedLayoutINS4_7SwizzleILi3ELi4ELi3EEENS4_18smem_ptr_flag_bitsILi16EEENSU_INS5_IJNSA_ILi8EEESF_EEENS5_IJSF_SB_EEEEEEEvNS4_8identityES11_S1B_vS1C_EENS_8epilogue10collective6detail29Sm90TmaWarpSpecializedAdapterINS1F_15DefaultEpilogueISJ_SK_SK_NS1E_6thread17LinearCombinationISJ_Li1EffLNS1J_9ScaleType4KindE0ELNS_15FloatRoundStyleE2ESJ_EENS1_15EpilogueDefaultEEEEEvvEEEEvNT_6ParamsE,"ax",@progbits
	.align	128
.text._ZN7cutlass13device_kernelINS_4gemm6kernel13GemmUniversalIN4cute5tupleIJiiiiEEENS1_10collective13CollectiveMmaINS1_34MainloopSm90TmaGmmaWarpSpecializedILi11ENS5_IJNS4_1CILi1EEESB_SB_EEENS1_32KernelTmaWarpSpecializedPingpongEEENS5_IJNSA_ILi64EEENSA_ILi16EEENSA_ILi128EEEEEENS_10bfloat16_tENS5_IJlSB_lEEESJ_SK_NS4_8TiledMMAINS4_8MMA_AtomIJNS4_4SM904GMMA27MMA_64x16x16_F32BF16BF16_SSILNSO_5MajorE0ELSQ_0ELNSO_7ScaleInE1ELSR_1EEEEEENS4_6LayoutISC_NS5_IJNSA_ILi0EEESV_SV_EEEEENS5_IJNS4_10UnderscoreESY_SY_EEEEENS4_13SM90_TMA_LOADENS4_14ComposedLayoutINS4_7SwizzleILi3ELi4ELi3EEENS4_18smem_ptr_flag_bitsILi16EEENSU_INS5_IJNSA_ILi8EEESF_EEENS5_IJSF_SB_EEEEEEEvNS4_8identityES11_S1B_vS1C_EENS_8epilogue10collective6detail29Sm90TmaWarpSpecializedAdapterINS1F_15DefaultEpilogueISJ_SK_SK_NS1E_6thread17LinearCombinationISJ_Li1EffLNS1J_9ScaleType4KindE0ELNS_15FloatRoundStyleE2ESJ_EENS1_15EpilogueDefaultEEEEEvvEEEEvNT_6ParamsE:
        .type           _ZN7cutlass13device_kernelINS_4gemm6kernel13GemmUniversalIN4cute5tupleIJiiiiEEENS1_10collective13CollectiveMmaINS1_34MainloopSm90TmaGmmaWarpSpecializedILi11ENS5_IJNS4_1CILi1EEESB_SB_EEENS1_32KernelTmaWarpSpecializedPingpongEEENS5_IJNSA_ILi64EEENSA_ILi16EEENSA_ILi128EEEEEENS_10bfloat16_tENS5_IJlSB_lEEESJ_SK_NS4_8TiledMMAINS4_8MMA_AtomIJNS4_4SM904GMMA27MMA_64x16x16_F32BF16BF16_SSILNSO_5MajorE0ELSQ_0ELNSO_7ScaleInE1ELSR_1EEEEEENS4_6LayoutISC_NS5_IJNSA_ILi0EEESV_SV_EEEEENS5_IJNS4_10UnderscoreESY_SY_EEEEENS4_13SM90_TMA_LOADENS4_14ComposedLayoutINS4_7SwizzleILi3ELi4ELi3EEENS4_18smem_ptr_flag_bitsILi16EEENSU_INS5_IJNSA_ILi8EEESF_EEENS5_IJSF_SB_EEEEEEEvNS4_8identityES11_S1B_vS1C_EENS_8epilogue10collective6detail29Sm90TmaWarpSpecializedAdapterINS1F_15DefaultEpilogueISJ_SK_SK_NS1E_6thread17LinearCombinationISJ_Li1EffLNS1J_9ScaleType4KindE0ELNS_15FloatRoundStyleE2ESJ_EENS1_15EpilogueDefaultEEEEEvvEEEEvNT_6ParamsE,@function
        .size           _ZN7cutlass13device_kernelINS_4gemm6kernel13GemmUniversalIN4cute5tupleIJiiiiEEENS1_10collective13CollectiveMmaINS1_34MainloopSm90TmaGmmaWarpSpecializedILi11ENS5_IJNS4_1CILi1EEESB_SB_EEENS1_32KernelTmaWarpSpecializedPingpongEEENS5_IJNSA_ILi64EEENSA_ILi16EEENSA_ILi128EEEEEENS_10bfloat16_tENS5_IJlSB_lEEESJ_SK_NS4_8TiledMMAINS4_8MMA_AtomIJNS4_4SM904GMMA27MMA_64x16x16_F32BF16BF16_SSILNSO_5MajorE0ELSQ_0ELNSO_7ScaleInE1ELSR_1EEEEEENS4_6LayoutISC_NS5_IJNSA_ILi0EEESV_SV_EEEEENS5_IJNS4_10UnderscoreESY_SY_EEEEENS4_13SM90_TMA_LOADENS4_14ComposedLayoutINS4_7SwizzleILi3ELi4ELi3EEENS4_18smem_ptr_flag_bitsILi16EEENSU_INS5_IJNSA_ILi8EEESF_EEENS5_IJSF_SB_EEEEEEEvNS4_8identityES11_S1B_vS1C_EENS_8epilogue10collective6detail29Sm90TmaWarpSpecializedAdapterINS1F_15DefaultEpilogueISJ_SK_SK_NS1E_6thread17LinearCombinationISJ_Li1EffLNS1J_9ScaleType4KindE0ELNS_15FloatRoundStyleE2ESJ_EENS1_15EpilogueDefaultEEEEEvvEEEEvNT_6ParamsE,(.L_x_100 - _ZN7cutlass13device_kernelINS_4gemm6kernel13GemmUniversalIN4cute5tupleIJiiiiEEENS1_10collective13CollectiveMmaINS1_34MainloopSm90TmaGmmaWarpSpecializedILi11ENS5_IJNS4_1CILi1EEESB_SB_EEENS1_32KernelTmaWarpSpecializedPingpongEEENS5_IJNSA_ILi64EEENSA_ILi16EEENSA_ILi128EEEEEENS_10bfloat16_tENS5_IJlSB_lEEESJ_SK_NS4_8TiledMMAINS4_8MMA_AtomIJNS4_4SM904GMMA27MMA_64x16x16_F32BF16BF16_SSILNSO_5MajorE0ELSQ_0ELNSO_7ScaleInE1ELSR_1EEEEEENS4_6LayoutISC_NS5_IJNSA_ILi0EEESV_SV_EEEEENS5_IJNS4_10UnderscoreESY_SY_EEEEENS4_13SM90_TMA_LOADENS4_14ComposedLayoutINS4_7SwizzleILi3ELi4ELi3EEENS4_18smem_ptr_flag_bitsILi16EEENSU_INS5_IJNSA_ILi8EEESF_EEENS5_IJSF_SB_EEEEEEEvNS4_8identityES11_S1B_vS1C_EENS_8epilogue10collective6detail29Sm90TmaWarpSpecializedAdapterINS1F_15DefaultEpilogueISJ_SK_SK_NS1E_6thread17LinearCombinationISJ_Li1EffLNS1J_9ScaleType4KindE0ELNS_15FloatRoundStyleE2ESJ_EENS1_15EpilogueDefaultEEEEEvvEEEEvNT_6ParamsE)
        .other          _ZN7cutlass13device_kernelINS_4gemm6kernel13GemmUniversalIN4cute5tupleIJiiiiEEENS1_10collective13CollectiveMmaINS1_34MainloopSm90TmaGmmaWarpSpecializedILi11ENS5_IJNS4_1CILi1EEESB_SB_EEENS1_32KernelTmaWarpSpecializedPingpongEEENS5_IJNSA_ILi64EEENSA_ILi16EEENSA_ILi128EEEEEENS_10bfloat16_tENS5_IJlSB_lEEESJ_SK_NS4_8TiledMMAINS4_8MMA_AtomIJNS4_4SM904GMMA27MMA_64x16x16_F32BF16BF16_SSILNSO_5MajorE0ELSQ_0ELNSO_7ScaleInE1ELSR_1EEEEEENS4_6LayoutISC_NS5_IJNSA_ILi0EEESV_SV_EEEEENS5_IJNS4_10UnderscoreESY_SY_EEEEENS4_13SM90_TMA_LOADENS4_14ComposedLayoutINS4_7SwizzleILi3ELi4ELi3EEENS4_18smem_ptr_flag_bitsILi16EEENSU_INS5_IJNSA_ILi8EEESF_EEENS5_IJSF_SB_EEEEEEEvNS4_8identityES11_S1B_vS1C_EENS_8epilogue10collective6detail29Sm90TmaWarpSpecializedAdapterINS1F_15DefaultEpilogueISJ_SK_SK_NS1E_6thread17LinearCombinationISJ_Li1EffLNS1J_9ScaleType4KindE0ELNS_15FloatRoundStyleE2ESJ_EENS1_15EpilogueDefaultEEEEEvvEEEEvNT_6ParamsE,@"STO_CUDA_ENTRY STV_DEFAULT"
_ZN7cutlass13device_kernelINS_4gemm6kernel13GemmUniversalIN4cute5tupleIJiiiiEEENS1_10collective13CollectiveMmaINS1_34MainloopSm90TmaGmmaWarpSpecializedILi11ENS5_IJNS4_1CILi1EEESB_SB_EEENS1_32KernelTmaWarpSpecializedPingpongEEENS5_IJNSA_ILi64EEENSA_ILi16EEENSA_ILi128EEEEEENS_10bfloat16_tENS5_IJlSB_lEEESJ_SK_NS4_8TiledMMAINS4_8MMA_AtomIJNS4_4SM904GMMA27MMA_64x16x16_F32BF16BF16_SSILNSO_5MajorE0ELSQ_0ELNSO_7ScaleInE1ELSR_1EEEEEENS4_6LayoutISC_NS5_IJNSA_ILi0EEESV_SV_EEEEENS5_IJNS4_10UnderscoreESY_SY_EEEEENS4_13SM90_TMA_LOADENS4_14ComposedLayoutINS4_7SwizzleILi3ELi4ELi3EEENS4_18smem_ptr_flag_bitsILi16EEENSU_INS5_IJNSA_ILi8EEESF_EEENS5_IJSF_SB_EEEEEEEvNS4_8identityES11_S1B_vS1C_EENS_8epilogue10collective6detail29Sm90TmaWarpSpecializedAdapterINS1F_15DefaultEpilogueISJ_SK_SK_NS1E_6thread17LinearCombinationISJ_Li1EffLNS1J_9ScaleType4KindE0ELNS_15FloatRoundStyleE2ESJ_EENS1_15EpilogueDefaultEEEEEvvEEEEvNT_6ParamsE:
[----:B------:R-:W0:Y:S01]  /*0000*/  LDC R1, c[0x0][0x28] ;  /* 0x00000a00ff017b82 */ /* 0x000e220000000800 */
[----:B------:R-:W1:Y:S01]  /*0010*/  S2R R4, SR_TID.X ;  /* 0x0000000000047919 */ /* 0x000e620000002100 */
[----:B------:R-:W-:Y:S01]  /*0020*/  ELECT P0, URZ, PT ;  /* 0x00000000003f782f */ /* 0x000fe20003800000 */
[----:B------:R-:W-:Y:S01]  /*0030*/  BSSY B0, `(.L_x_0) ;  /* 0x000000f000007945 */ /* 0x000fe20003800000 */
[--C-:B-1----:R-:W-:Y:S02]  /*0040*/  SHF.R.U32.HI R0, RZ, 0x5, R4.reuse ;  /* 0x00000005ff007819 */ /* 0x102fe40000011604 */
[----:B------:R-:W-:-:S03]  /*0050*/  SHF.R.U32.HI R6, RZ, 0x7, R4 ;  /* 0x00000007ff067819 */ /* 0x000fc60000011604 */
[----:B------:R-:W1:Y:S04]  /*0060*/  SHFL.IDX PT, R2, R0, RZ, 0x1f ;  /* 0x00001fff00027589 */ /* 0x000e6800000e0000 */
[----:B------:R2:W3:Y:S01]  /*0070*/  SHFL.IDX PT, R8, R6, RZ, 0x1f ;  /* 0x00001fff06087589 */ /* 0x0004e200000e0000 */
[----:B-1----:R-:W-:-:S13]  /*0080*/  ISETP.NE.OR P0, PT, R2, RZ, !P0 ;  /* 0x000000ff0200720c */ /* 0x002fda0004705670 */
[----:B0-23--:R-:W-:Y:S05]  /*0090*/  @P0 BRA `(.L_x_1) ;  /* 0x0000000000200947 */ /* 0x00dfea0003800000 */
[----:B------:R-:W-:Y:S02]  /*00a0*/  ULDC.64 UR4, c[0x0][0x198] ;  /* 0x0000660000047ab9 */ /* 0x000fe40000000a00 */
[----:B------:R-:W-:Y:S02]  /*00b0*/  UIADD3 UR6, UP0, UR4, 0xf0, URZ ;  /* 0x000000f004067890 */ /* 0x000fe4000ff1e03f */
[----:B------:R-:W-:Y:S02]  /*00c0*/  UIADD3 UR4, UP1, UR4, 0x1f0, URZ ;  /* 0x000001f004047890 */ /* 0x000fe4000ff3e03f */
[----:B------:R-:W-:Y:S02]  /*00d0*/  UIADD3.X UR7, URZ, UR5, URZ, UP0, !UPT ;  /* 0x000000053f077290 */ /* 0x000fe400087fe43f */
[----:B------:R-:W-:-:S07]  /*00e0*/  UIADD3.X UR5, URZ, UR5, URZ, UP1, !UPT ;  /* 0x000000053f057290 */ /* 0x000fce0008ffe43f */
[----:B------:R0:W-:Y:S02]  /*00f0*/  UTMACCTL.PF [UR6] ;  /* 0x00000000060079b9 */ /* 0x0001e40008040000 */
[----:B------:R0:W-:Y:S02]  /*0100*/  UTMACCTL.PF [UR4] ;  /* 0x00000000040079b9 */ /* 0x0001e40008040000 */
[----:B0-----:R-:W-:Y:S01]  /*0110*/  NOP ;  /* 0x0000000000007918 */ /* 0x001fe20000000000 */
.L_x_1:
[----:B------:R-:W-:Y:S05]  /*0120*/  BSYNC B0 ;  /* 0x0000000000007941 */ /* 0x000fea0003800000 */
.L_x_0:
[----:B------:R-:W0:Y:S02]  /*0130*/  SHFL.IDX PT, R3, R0, RZ, 0x1f ;  /* 0x00001fff00037589 */ /* 0x000e2400000e0000 */
[----:B0-----:R-:W-:-:S13]  /*0140*/  ISETP.NE.AND P0, PT, R3, RZ, PT ;  /* 0x000000ff0300720c */ /* 0x001fda0003f05270 */
[----:B------:R-:W-:Y:S05]  /*0150*/  @P0 BRA `(.L_x_2) ;  /* 0x00000000009c0947 */ /* 0x000fea0003800000 */
[----:B------:R-:W-:Y:S01]  /*0160*/  ELECT P0, URZ, PT ;  /* 0x00000000003f782f */ /* 0x000fe20003800000 */
[----:B------:R-:W-:-:S12]  /*0170*/  BSSY B0, `(.L_x_2) ;  /* 0x0000025000007945 */ /* 0x000fd80003800000 */
[----:B------:R-:W-:Y:S05]  /*0180*/  @!P0 BRA `(.L_x_3) ;  /* 0x00000000008c8947 */ /* 0x000fea0003800000 */
[----:B------:R-:W0:Y:S01]  /*0190*/  S2UR UR8, SR_CgaCtaId ;  /* 0x00000000000879c3 */ /* 0x000e220000008800 */
[----:B------:R-:W-:Y:S01]  /*01a0*/  UMOV UR4, 0x400 ;  /* 0x0000040000047882 */ /* 0x000fe20000000000 */
[----:B------:R-:W-:Y:S01]  /*01b0*/  UMOV UR5, 0x1 ;  /* 0x0000000100057882 */ /* 0x000fe20000000000 */
[----:B------:R-:W-:Y:S02]  /*01c0*/  UMOV UR6, 0x80 ;  /* 0x0000008000067882 */ /* 0x000fe40000000000 */
[----:B------:R-:W-:-:S04]  /*01d0*/  UIADD3 UR6, -UR6, 0x100000, URZ ;  /* 0x0010000006067890 */ /* 0x000fc8000fffe13f */
[----:B------:R-:W-:Y:S02]  /*01e0*/  USHF.L.U32 UR7, UR6, 0xb, URZ ;  /* 0x0000000b06077899 */ /* 0x000fe4000800063f */
[----:B------:R-:W-:Y:S02]  /*01f0*/  USHF.L.U32 UR6, UR6, 0x1, URZ ;  /* 0x0000000106067899 */ /* 0x000fe4000800063f */
[----:B0-----:R-:W-:Y:S02]  /*0200*/  ULEA UR8, UR8, UR4, 0x18 ;  /* 0x0000000408087291 */ /* 0x001fe4000f8ec03f */
[----:B------:R-:W-:-:S04]  /*0210*/  UIADD3 UR4, -UR5, 0x100000, URZ ;  /* 0x0010000005047890 */ /* 0x000fc8000fffe13f */
[----:B------:R-:W-:Y:S02]  /*0220*/  USHF.L.U32 UR5, UR4, 0xb, URZ ;  /* 0x0000000b04057899 */ /* 0x000fe4000800063f */
[----:B------:R-:W-:Y:S01]  /*0230*/  USHF.L.U32 UR4, UR4, 0x1, URZ ;  /* 0x0000000104047899 */ /* 0x000fe2000800063f */
[----:B------:R-:W0:Y:S11]  /*0240*/  FENCE.VIEW.ASYNC.S ;  /* 0x00000000000073c6 */ /* 0x000e360000000000 */
[----:B0-----:R0:W1:Y:S01]  /*0250*/  SYNCS.EXCH.64 URZ, [UR8], UR4 ;  /* 0x00000004083f75b2 */ /* 0x0010620008000100 */
[----:B------:R0:W2:Y:S01]  /*0260*/  SYNCS.EXCH.64 URZ, [UR8+0x58], UR6 ;  /* 0x00005806083f75b2 */ /* 0x0000a20008000100 */
[----:B------:R0:W3:Y:S01]  /*0270*/  SYNCS.EXCH.64 URZ, [UR8+0x8], UR4 ;  /* 0x00000804083f75b2 */ /* 0x0000e20008000100 */
[----:B------:R0:W4:Y:S01]  /*0280*/  SYNCS.EXCH.64 URZ, [UR8+0x60], UR6 ;  /* 0x00006006083f75b2 */ /* 0x0001220008000100 */
[----:B------:R0:W0:Y:S01]  /*0290*/  SYNCS.EXCH.64 URZ, [UR8+0x10], UR4 ;  /* 0x00001004083f75b2 */ /* 0x0000220008000100 */
        /* <DEDUP_REMOVED lines=17> */
[----:B------:R-:W-:Y:S01]  /*03b0*/  NOP ;  /* 0x0000000000007918 */ /* 0x000fe20000000000 */
.L_x_3:
[----:B0-----:R-:W-:Y:S05]  /*03c0*/  BSYNC B0 ;  /* 0x0000000000007941 */ /* 0x001fea0003800000 */
.L_x_2:
[----:B------:R-:W0:Y:S01]  /*03d0*/  SHFL.IDX PT, R5, R0, RZ, 0x1f ;  /* 0x00001fff00057589 */ /* 0x000e2200000e0000 */
[----:B------:R-:W-:Y:S01]  /*03e0*/  ELECT P0, URZ, PT ;  /* 0x00000000003f782f */ /* 0x000fe20003800000 */
[----:B------:R-:W-:Y:S01]  /*03f0*/  NOP ;  /* 0x0000000000007918 */ /* 0x000fe20000000000 */
[----:B------:R-:W-:Y:S01]  /*0400*/  ELECT P1, URZ, PT ;  /* 0x00000000003f782f */ /* 0x000fe20003820000 */
[----:B------:R-:W5:Y:S01]  /*0410*/  SHFL.IDX PT, R3, R0, RZ, 0x1f ;  /* 0x00001fff00037589 */ /* 0x000f6200000e0000 */
[----:B------:R-:W-:Y:S01]  /*0420*/  UMOV UR4, 0x20 ;  /* 0x0000002000047882 */ /* 0x000fe20000000000 */
[----:B------:R-:W-:Y:S01]  /*0430*/  UMOV UR11, 0x80 ;  /* 0x00000080000b7882 */ /* 0x000fe20000000000 */
[----:B------:R-:W-:Y:S01]  /*0440*/  NOP ;  /* 0x0000000000007918 */ /* 0x000fe20000000000 */
[----:B------:R-:W1:Y:S01]  /*0450*/  SHFL.IDX PT, R6, R6, RZ, 0x1f ;  /* 0x00001fff06067589 */ /* 0x000e6200000e0000 */
[C---:B------:R-:W-:Y:S01]  /*0460*/  VIADD R37, R8.reuse, 0xffffffff ;  /* 0xffffffff08257836 */ /* 0x040fe20000000000 */
[----:B------:R-:W-:Y:S01]  /*0470*/  ULDC.64 UR36, c[0x0][0x208] ;  /* 0x0000820000247ab9 */ /* 0x000fe20000000a00 */
[----:B------:R-:W-:-:S03]  /*0480*/  ISETP.NE.AND P2, PT, R8, RZ, PT ;  /* 0x000000ff0800720c */ /* 0x000fc60003f45270 */
[----:B------:R-:W-:Y:S02]  /*0490*/  ISETP.GE.U32.AND P3, PT, R37, 0x2, PT ;  /* 0x000000022500780c */ /* 0x000fe40003f66070 */
[----:B0-----:R-:W-:Y:S02]  /*04a0*/  ISETP.NE.OR P0, PT, R5, RZ, !P0 ;  /* 0x000000ff0500720c */ /* 0x001fe40004705670 */
[----:B-----5:R-:W-:Y:S02]  /*04b0*/  ISETP.NE.OR P1, PT, R3, RZ, !P1 ;  /* 0x000000ff0300720c */ /* 0x020fe40004f25670 */
[----:B------:R-:W-:Y:S02]  /*04c0*/  SHF.R.S32.HI R3, RZ, 0x1f, R2 ;  /* 0x0000001fff037819 */ /* 0x000fe40000011402 */
[----:B-1----:R-:W-:Y:S02]  /*04d0*/  R2UR UR43, R6 ;  /* 0x00000000062b72ca */ /* 0x002fe400000e0000 */
[----:B------:R-:W-:-:S05]  /*04e0*/  LEA.HI R3, R3, R2, RZ, 0x2 ;  /* 0x0000000203037211 */ /* 0x000fca00078f10ff */
[----:B------:R-:W-:Y:S01]  /*04f0*/  VOTEU.ALL UP0, P0 ;  /* 0x00000000003f7886 */ /* 0x000fe20000000000 */
[----:B------:R-:W-:Y:S01]  /*0500*/  LOP3.LUT R3, R3, 0xfffffffc, RZ, 0xc0, !PT ;  /* 0xfffffffc03037812 */ /* 0x000fe200078ec0ff */
[----:B------:R-:W-:-:S03]  /*0510*/  VOTEU.ALL UP1, P1 ;  /* 0x00000000003f7886 */ /* 0x000fc60000820000 */
[----:B------:R-:W0:Y:S01]  /*0520*/  @!UP0 S2UR UR7, SR_CgaCtaId ;  /* 0x00000000000789c3 */ /* 0x000e220000008800 */
[----:B------:R-:W-:Y:S01]  /*0530*/  @!UP0 UMOV UR6, 0x400 ;  /* 0x0000040000068882 */ /* 0x000fe20000000000 */
[----:B------:R-:W-:-:S04]  /*0540*/  @!UP0 UIADD3 UR4, -UR4, 0x100000, URZ ;  /* 0x0010000004048890 */ /* 0x000fc8000fffe13f */
[----:B------:R-:W-:Y:S02]  /*0550*/  @!UP0 USHF.L.U32 UR5, UR4, 0xb, URZ ;  /* 0x0000000b04058899 */ /* 0x000fe4000800063f */
[----:B------:R-:W-:Y:S01]  /*0560*/  @!UP0 USHF.L.U32 UR4, UR4, 0x1, URZ ;  /* 0x0000000104048899 */ /* 0x000fe2000800063f */
[----:B------:R-:W-:Y:S01]  /*0570*/  IMAD.IADD R5, R2, 0x1, -R3 ;  /* 0x0000000102057824 */ /* 0x000fe200078e0a03 */
[----:B------:R-:W-:Y:S01]  /*0580*/  @!UP1 UMOV UR9, 0x400 ;  /* 0x0000040000099882 */ /* 0x000fe20000000000 */
[----:B------:R-:W-:Y:S01]  /*0590*/  VOTEU.ALL UP2, P1 ;  /* 0x00000000003f7886 */ /* 0x000fe20000840000 */
[----:B------:R-:W-:Y:S01]  /*05a0*/  VOTEU.ALL UP3, P1 ;  /* 0x00000000003f7886 */ /* 0x000fe20000860000 */
[----:B------:R-:W-:Y:S01]  /*05b0*/  VOTEU.ALL UP4, P1 ;  /* 0x00000000003f7886 */ /* 0x000fe20000880000 */
[----:B------:R-:W1:Y:S01]  /*05c0*/  @!UP1 S2UR UR10, SR_CgaCtaId ;  /* 0x00000000000a99c3 */ /* 0x000e620000008800 */
[----:B------:R-:W-:Y:S01]  /*05d0*/  VOTEU.ALL UP5, P1 ;  /* 0x00000000003f7886 */ /* 0x000fe200008a0000 */
[----:B------:R-:W-:-:S04]  /*05e0*/  SHF.R.S32.HI R3, RZ, 0x1f, R4 ;  /* 0x0000001fff037819 */ /* 0x000fc80000011404 */
[----:B------:R-:W-:-:S04]  /*05f0*/  LEA.HI R3, R3, R4, RZ, 0x7 ;  /* 0x0000000403037211 */ /* 0x000fc800078f38ff */
[----:B------:R-:W-:-:S05]  /*0600*/  LOP3.LUT R3, R3, 0xffffff80, RZ, 0xc0, !PT ;  /* 0xffffff8003037812 */ /* 0x000fca00078ec0ff */
[----:B------:R-:W-:Y:S01]  /*0610*/  IMAD.IADD R3, R4, 0x1, -R3 ;  /* 0x0000000104037824 */ /* 0x000fe200078e0a03 */
[----:B0-----:R-:W-:Y:S02]  /*0620*/  @!UP0 ULEA UR8, UR7, UR6, 0x18 ;  /* 0x0000000607088291 */ /* 0x001fe4000f8ec03f */
[----:B------:R-:W-:-:S04]  /*0630*/  @!UP1 UIADD3 UR6, -UR11, 0x100000, URZ ;  /* 0x001000000b069890 */ /* 0x000fc8000fffe13f */
[----:B------:R-:W-:Y:S02]  /*0640*/  @!UP1 USHF.L.U32 UR7, UR6, 0xb, URZ ;  /* 0x0000000b06079899 */ /* 0x000fe4000800063f */
[----:B------:R-:W-:Y:S01]  /*0650*/  @!UP1 USHF.L.U32 UR6, UR6, 0x1, URZ ;  /* 0x0000000106069899 */ /* 0x000fe2000800063f */
[----:B------:R-:W-:Y:S01]  /*0660*/  VOTEU.ALL UP0, P0 ;  /* 0x00000000003f7886 */ /* 0x000fe20000000000 */
[----:B-1----:R-:W-:Y:S01]  /*0670*/  @!UP1 ULEA UR9, UR10, UR9, 0x18 ;  /* 0x000000090a099291 */ /* 0x002fe2000f8ec03f */
[----:B------:R-:W-:Y:S02]  /*0680*/  VOTEU.ALL UP1, P0 ;  /* 0x00000000003f7886 */ /* 0x000fe40000020000 */
[----:B------:R-:W-:Y:S01]  /*0690*/  ULDC.64 UR10, c[0x0][0x598] ;  /* 0x00016600000a7ab9 */ /* 0x000fe20000000a00 */
[----:B------:R-:W-:Y:S01]  /*06a0*/  ISETP.NE.AND P0, PT, R5, 0x3, PT ;  /* 0x000000030500780c */ /* 0x000fe20003f05270 */
[----:B------:R-:W0:Y:S02]  /*06b0*/  FENCE.VIEW.ASYNC.S ;  /* 0x00000000000073c6 */ /* 0x000e240000000000 */
[----:B0-----:R0:W2:Y:S01]  /*06c0*/  @!UP0 SYNCS.EXCH.64 URZ, [UR8+0xe0], UR4 ;  /* 0x0000e004083f85b2 */ /* 0x0010a20008000100 */
[----:B------:R-:W-:-:S02]  /*06d0*/  ISETP.NE.U32.AND P1, PT, RZ, UR10, PT ;  /* 0x0000000aff007c0c */ /* 0x000fc4000bf25070 */
[----:B------:R-:W-:Y:S02]  /*06e0*/  ISETP.EQ.OR P0, PT, R5, RZ, !P0 ;  /* 0x000000ff0500720c */ /* 0x000fe40004702670 */
[----:B------:R-:W-:Y:S02]  /*06f0*/  ISETP.NE.AND.EX P1, PT, RZ, UR11, PT, P1 ;  /* 0x0000000bff007c0c */ /* 0x000fe4000bf25310 */
[----:B------:R-:W-:-:S04]  /*0700*/  ISETP.EQ.AND P0, PT, R8, RZ, P0 ;  /* 0x000000ff0800720c */ /* 0x000fc80000702270 */
[----:B------:R-:W-:-:S04]  /*0710*/  SEL R18, RZ, 0x1, !P0 ;  /* 0x00000001ff127807 */ /* 0x000fc80004000000 */
[----:B------:R-:W-:Y:S01]  /*0720*/  SEL R18, R18, 0x2, P3 ;  /* 0x0000000212127807 */ /* 0x000fe20001800000 */
[----:B------:R0:W2:Y:S01]  /*0730*/  @!UP1 SYNCS.EXCH.64 URZ, [UR8+0xe8], UR4 ;  /* 0x0000e804083f95b2 */ /* 0x0000a20008000100 */
[----:B------:R-:W-:Y:S01]  /*0740*/  NOP ;  /* 0x0000000000007918 */ /* 0x000fe20000000000 */
[----:B------:R0:W2:Y:S01]  /*0750*/  @!UP2 SYNCS.EXCH.64 URZ, [UR9+0xc0], UR6 ;  /* 0x0000c006093fa5b2 */ /* 0x0000a20008000100 */
[----:B------:R0:W2:Y:S01]  /*0760*/  @!UP3 SYNCS.EXCH.64 URZ, [UR9+0xc8], UR6 ;  /* 0x0000c806093fb5b2 */ /* 0x0000a20008000100 */
[----:B------:R0:W2:Y:S01]  /*0770*/  @!UP4 SYNCS.EXCH.64 URZ, [UR9+0xd0], UR6 ;  /* 0x0000d006093fc5b2 */ /* 0x0000a20008000100 */
[----:B------:R0:W2:Y:S01]  /*0780*/  @!UP5 SYNCS.EXCH.64 URZ, [UR9+0xd8], UR6 ;  /* 0x0000d806093fd5b2 */ /* 0x0000a20008000100 */
[----:B------:R-:W-:Y:S01]  /*0790*/  NOP ;  /* 0x0000000000007918 */ /* 0x000fe20000000000 */
[----:B--234-:R-:W-:Y:S06]  /*07a0*/  BAR.SYNC.DEFER_BLOCKING 0x0 ;  /* 0x0000000000007b1d */ /* 0x01cfec0000010000 */
[----:B0-----:R-:W-:Y:S05]  /*07b0*/  @!P1 BRA `(.L_x_4) ;  /* 0x00000000001c9947 */ /* 0x001fea0003800000 */
[----:B------:R-:W0:Y:S02]  /*07c0*/  LDC.64 R6, c[0x0][0x598] ;  /* 0x00016600ff067b82 */ /* 0x000e240000000a00 */
[----:B0-----:R-:W2:Y:S02]  /*07d0*/  LDG.E.64 R6, desc[UR36][R6.64] ;  /* 0x0000002406067981 */ /* 0x001ea4000c1e1b00 */
[----:B--2---:R-:W-:-:S04]  /*07e0*/  ISETP.NE.U32.AND P0, PT, R6, RZ, PT ;  /* 0x000000ff0600720c */ /* 0x004fc80003f05070 */
[----:B------:R-:W-:-:S13]  /*07f0*/  ISETP.NE.AND.EX P0, PT, R7, RZ, PT, P0 ;  /* 0x000000ff0700720c */ /* 0x000fda0003f05300 */
[----:B------:R-:W-:Y:S05]  /*0800*/  @!P0 BRA `(.L_x_4) ;  /* 0x0000000000088947 */ /* 0x000fea0003800000 */
[----:B------:R1:W5:Y:S01]  /*0810*/  LD.E R34, desc[UR36][R6.64] ;  /* 0x0000002406227980 */ /* 0x000362000c101900 */
[----:B------:R-:W-:Y:S05]  /*0820*/  BRA `(.L_x_5) ;  /* 0x0000000000247947 */ /* 0x000fea0003800000 */
.L_x_4:
[----:B------:R-:W-:Y:S02]  /*0830*/  ULDC.64 UR4, c[0x0][0x588] ;  /* 0x0001620000047ab9 */ /* 0x000fe40000000a00 */
[----:B------:R-:W-:-:S04]  /*0840*/  ISETP.NE.U32.AND P0, PT, RZ, UR4, PT ;  /* 0x00000004ff007c0c */ /* 0x000fc8000bf05070 */
[----:B------:R-:W-:-:S13]  /*0850*/  ISETP.NE.AND.EX P0, PT, RZ, UR5, PT, P0 ;  /* 0x00000005ff007c0c */ /* 0x000fda000bf05300 */
[----:B------:R-:W-:Y:S05]  /*0860*/  @!P0 BRA `(.L_x_6) ;  /* 0x00000000000c8947 */ /* 0x000fea0003800000 */
[----:B------:R-:W0:Y:S02]  /*0870*/  LDC.64 R34, c[0x0][0x588] ;  /* 0x00016200ff227b82 */ /* 0x000e240000000a00 */
[----:B0-----:R0:W5:Y:S01]  /*0880*/  LDG.E R34, desc[UR36][R34.64] ;  /* 0x0000002422227981 */ /* 0x001162000c1e1900 */
[----:B------:R-:W-:Y:S05]  /*0890*/  BRA `(.L_x_5) ;  /* 0x0000000000087947 */ /* 0x000fea0003800000 */
.L_x_6:
[----:B------:R-:W-:Y:S02]  /*08a0*/  ULDC UR4, c[0x0][0x580] ;  /* 0x0001600000047ab9 */ /* 0x000fe40000000800 */
[----:B------:R-:W-:-:S07]  /*08b0*/  IMAD.U32 R34, RZ, RZ, UR4 ;  /* 0x00000004ff227e24 */ /* 0x000fce000f8e00ff */
.L_x_5:
[----:B------:R-:W-:Y:S02]  /*08c0*/  ULDC.64 UR4, c[0x0][0x5a0] ;  /* 0x0001680000047ab9 */ /* 0x000fe40000000a00 */
[----:B------:R-:W-:-:S04]  /*08d0*/  ISETP.NE.U32.AND P0, PT, RZ, UR4, PT ;  /* 0x00000004ff007c0c */ /* 0x000fc8000bf05070 */
[----:B------:R-:W-:-:S13]  /*08e0*/  ISETP.NE.AND.EX P0, PT, RZ, UR5, PT, P0 ;  /* 0x00000005ff007c0c */ /* 0x000fda000bf05300 */
[----:B------:R-:W-:Y:S05]  /*08f0*/  @!P0 BRA `(.L_x_7) ;  /* 0x00000000001c8947 */ /* 0x000fea0003800000 */
[----:B-1----:R-:W1:Y:S02]  /*0900*/  LDC.64 R6, c[0x0][0x5a0] ;  /* 0x00016800ff067b82 */ /* 0x002e640000000a00 */
[----:B-1----:R-:W2:Y:S02]  /*0910*/  LDG.E.64 R6, desc[UR36][R6.64] ;  /* 0x0000002406067981 */ /* 0x002ea4000c1e1b00 */
[----:B--2---:R-:W-:-:S04]  /*0920*/  ISETP.NE.U32.AND P0, PT, R6, RZ, PT ;  /* 0x000000ff0600720c */ /* 0x004fc80003f05070 */
[----:B------:R-:W-:-:S13]  /*0930*/  ISETP.NE.AND.EX P0, PT, R7, RZ, PT, P0 ;  /* 0x000000ff0700720c */ /* 0x000fda0003f05300 */
[----:B------:R-:W-:Y:S05]  /*0940*/  @!P0 BRA `(.L_x_7) ;  /* 0x0000000000088947 */ /* 0x000fea0003800000 */
[----:B0-----:R2:W5:Y:S01]  /*0950*/  LD.E R35, desc[UR36][R6.64] ;  /* 0x0000002406237980 */ /* 0x001562000c101900 */
[----:B------:R-:W-:Y:S05]  /*0960*/  BRA `(.L_x_8) ;  /* 0x0000000000247947 */ /* 0x000fea0003800000 */
.L_x_7:
[----:B------:R-:W-:Y:S02]  /*0970*/  ULDC.64 UR4, c[0x0][0x590] ;  /* 0x0001640000047ab9 */ /* 0x000fe40000000a00 */
[----:B------:R-:W-:-:S04]  /*0980*/  ISETP.NE.U32.AND P0, PT, RZ, UR4, PT ;  /* 0x00000004ff007c0c */ /* 0x000fc8000bf05070 */
[----:B------:R-:W-:-:S13]  /*0990*/  ISETP.NE.AND.EX P0, PT, RZ, UR5, PT, P0 ;  /* 0x00000005ff007c0c */ /* 0x000fda000bf05300 */
[----:B------:R-:W-:Y:S05]  /*09a0*/  @!P0 BRA `(.L_x_9) ;  /* 0x00000000000c8947 */ /* 0x000fea0003800000 */
[----:B-1----:R-:W0:Y:S02]  /*09b0*/  LDC.64 R6, c[0x0][0x590] ;  /* 0x00016400ff067b82 */ /* 0x002e240000000a00 */
[----:B0-----:R0:W5:Y:S01]  /*09c0*/  LDG.E R35, desc[UR36][R6.64] ;  /* 0x0000002406237981 */ /* 0x001162000c1e1900 */
[----:B------:R-:W-:Y:S05]  /*09d0*/  BRA `(.L_x_8) ;  /* 0x0000000000087947 */ /* 0x000fea0003800000 */
.L_x_9:
[----:B------:R-:W-:Y:S02]  /*09e0*/  ULDC UR4, c[0x0][0x584] ;  /* 0x0001610000047ab9 */ /* 0x000fe40000000800 */
[----:B0-----:R-:W-:-:S07]  /*09f0*/  IMAD.U32 R35, RZ, RZ, UR4 ;  /* 0x00000004ff237e24 */ /* 0x001fce000f8e00ff */
.L_x_8:
[----:B------:R-:W3:Y:S01]  /*0a00*/  LDC R23, c[0x0][0x65c] ;  /* 0x00019700ff177b82 */ /* 0x000ee20000000800 */
[----:B------:R-:W4:Y:S01]  /*0a10*/  S2R R14, SR_CTAID.Y ;  /* 0x00000000000e7919 */ /* 0x000f220000002600 */
[----:B------:R-:W-:Y:S01]  /*0a20*/  ULDC UR6, c[0x0][0x28c] ;  /* 0x0000a30000067ab9 */ /* 0x000fe20000000800 */
[----:B------:R-:W-:Y:S01]  /*0a30*/  ISETP.NE.AND P0, PT, R8, 0x2, PT ;  /* 0x000000020800780c */ /* 0x000fe20003f05270 */
[----:B------:R-:W-:Y:S01]  /*0a40*/  UIADD3 UR6, UR6, 0x7f, URZ ;  /* 0x0000007f06067890 */ /* 0x000fe2000fffe03f */
[----:B012---:R-:W0:Y:S01]  /*0a50*/  S2R R6, SR_CTAID.X ;  /* 0x0000000000067919 */ /* 0x007e220000002500 */
[----:B------:R-:W-:Y:S01]  /*0a60*/  UMOV UR38, URZ ;  /* 0x0000003f00267c82 */ /* 0x000fe20008000000 */
[----:B------:R-:W-:Y:S01]  /*0a70*/  UMOV UR39, URZ ;  /* 0x0000003f00277c82 */ /* 0x000fe20008000000 */
[----:B------:R-:W-:Y:S01]  /*0a80*/  USHF.R.S32.HI UR7, URZ, 0x1f, UR6 ;  /* 0x0000001f3f077899 */ /* 0x000fe20008011406 */
[----:B------:R-:W-:-:S03]  /*0a90*/  ULDC.64 UR8, c[0x0][0x650] ;  /* 0x0001940000087ab9 */ /* 0x000fc60000000a00 */
[----:B------:R-:W-:-:S04]  /*0aa0*/  ULEA.HI UR7, UR7, UR6, URZ, 0x7 ;  /* 0x0000000607077291 */ /* 0x000fc8000f8f383f */
[----:B------:R-:W-:Y:S01]  /*0ab0*/  USHF.R.S32.HI UR40, URZ, 0x7, UR7 ;  /* 0x000000073f287899 */ /* 0x000fe20008011407 */
[----:B---3--:R-:W-:-:S04]  /*0ac0*/  ISETP.NE.AND P1, PT, R23, 0x1, PT ;  /* 0x000000011700780c */ /* 0x008fc80003f25270 */
[----:B------:R-:W-:-:S09]  /*0ad0*/  P2R R0, PR, RZ, 0x2 ;  /* 0x00000002ff007803 */ /* 0x000fd20000000000 */
[----:B------:R-:W0:Y:S01]  /*0ae0*/  @P1 LDC R7, c[0x0][0x10] ;  /* 0x00000400ff071b82 */ /* 0x000e220000000800 */
[----:B----4-:R-:W-:Y:S02]  /*0af0*/  @P1 IMAD.MOV.U32 R8, RZ, RZ, R14 ;  /* 0x000000ffff081224 */ /* 0x010fe400078e000e */
[----:B------:R-:W-:Y:S02]  /*0b00*/  @P1 IMAD.MOV.U32 R9, RZ, RZ, RZ ;  /* 0x000000ffff091224 */ /* 0x000fe400078e00ff */
[----:B------:R-:W-:-:S03]  /*0b10*/  @P1 IMAD.MOV.U32 R19, RZ, RZ, RZ ;  /* 0x000000ffff131224 */ /* 0x000fc600078e00ff */
[----:B------:R-:W1:Y:S01]  /*0b20*/  @!P1 LDC R11, c[0x0][0xc] ;  /* 0x00000300ff0b9b82 */ /* 0x000e620000000800 */
[----:B------:R-:W-:Y:S01]  /*0b30*/  ULDC UR4, c[0x0][0xc] ;  /* 0x0000030000047ab9 */ /* 0x000fe20000000800 */
[----:B------:R-:W-:Y:S02]  /*0b40*/  ULDC UR5, c[0x0][0x10] ;  /* 0x0000040000057ab9 */ /* 0x000fe40000000800 */
[----:B------:R-:W-:-:S04]  /*0b50*/  UIMAD.WIDE.U32 UR4, UR4, UR5, URZ ;  /* 0x00000005040472a5 */ /* 0x000fc8000f8e003f */
[----:B------:R-:W2:Y:S01]  /*0b60*/  LDC R16, c[0x0][0x14] ;  /* 0x00000500ff107b82 */ /* 0x000ea20000000800 */
[----:B0-----:R-:W-:-:S04]  /*0b70*/  @P1 IMAD.WIDE.U32 R8, R6, R7, R8 ;  /* 0x0000000706081225 */ /* 0x001fc800078e0008 */
[----:B------:R-:W-:Y:S02]  /*0b80*/  IMAD.MOV.U32 R7, RZ, RZ, RZ ;  /* 0x000000ffff077224 */ /* 0x000fe400078e00ff */
[----:B------:R-:W-:Y:S02]  /*0b90*/  @P1 IMAD.IADD R19, R9, 0x1, R19 ;  /* 0x0000000109131824 */ /* 0x000fe400078e0213 */
[----:B------:R-:W-:Y:S02]  /*0ba0*/  @P1 IMAD.MOV.U32 R22, RZ, RZ, R8 ;  /* 0x000000ffff161224 */ /* 0x000fe400078e0008 */
[----:B-1----:R-:W-:-:S04]  /*0bb0*/  @!P1 IMAD.WIDE.U32 R8, R11, R14, R6 ;  /* 0x0000000e0b089225 */ /* 0x002fc800078e0006 */
[----:B------:R-:W-:Y:S02]  /*0bc0*/  @!P1 IMAD.MOV.U32 R22, RZ, RZ, R8 ;  /* 0x000000ffff169224 */ /* 0x000fe400078e0008 */
[C---:B--2---:R-:W-:Y:S02]  /*0bd0*/  IMAD R11, R16.reuse, UR5, RZ ;  /* 0x00000005100b7c24 */ /* 0x044fe4000f8e02ff */
[----:B------:R-:W-:-:S04]  /*0be0*/  IMAD.WIDE.U32 R16, R16, UR4, RZ ;  /* 0x0000000410107c25 */ /* 0x000fc8000f8e00ff */
[----:B------:R-:W-:Y:S02]  /*0bf0*/  @!P1 IMAD.MOV.U32 R19, RZ, RZ, R9 ;  /* 0x000000ffff139224 */ /* 0x000fe400078e0009 */
[----:B------:R-:W-:Y:S01]  /*0c00*/  IMAD.IADD R0, R17, 0x1, R11 ;  /* 0x0000000111007824 */ /* 0x000fe200078e020b */
[----:B------:R-:W-:Y:S06]  /*0c10*/  @P0 BRA `(.L_x_10) ;  /* 0x0000000000200947 */ /* 0x000fec0003800000 */
[----:B------:R-:W-:Y:S01]  /*0c20*/  UISETP.GE.U32.AND UP0, UPT, UR40, 0xb, UPT ;  /* 0x0000000b2800788c */ /* 0x000fe2000bf06070 */
[----:B------:R-:W-:Y:S01]  /*0c30*/  IADD3 R22, P0, R22, R16, RZ ;  /* 0x0000001016167210 */ /* 0x000fe20007f1e0ff */
[----:B------:R-:W-:Y:S01]  /*0c40*/  UIMAD.WIDE.U32 UR4, UR40, -0x45d1745d, URZ ;  /* 0xba2e8ba3280478a5 */ /* 0x000fe2000f8e003f */
[----:B------:R-:W-:-:S03]  /*0c50*/  UMOV UR39, URZ ;  /* 0x0000003f00277c82 */ /* 0x000fc60008000000 */
[----:B------:R-:W-:Y:S01]  /*0c60*/  USHF.R.U32.HI UR4, URZ, 0x3, UR5 ;  /* 0x000000033f047899 */ /* 0x000fe20008011605 */
[----:B------:R-:W-:-:S03]  /*0c70*/  IMAD.X R19, R0, 0x1, R19, P0 ;  /* 0x0000000100137824 */ /* 0x000fc600000e0613 */
[----:B------:R-:W-:Y:S02]  /*0c80*/  UIMAD UR38, UR4, -0xb, UR40 ;  /* 0xfffffff5042678a4 */ /* 0x000fe4000f8e0228 */
[----:B------:R-:W-:-:S12]  /*0c90*/  @UP0 ULOP3.LUT UR39, UR4, 0x1, URZ, 0xc0, !UPT ;  /* 0x0000000104270892 */ /* 0x000fd8000f8ec03f */
.L_x_10:
[----:B------:R-:W-:Y:S01]  /*0ca0*/  ISETP.GE.U32.AND P0, PT, R22, UR8, PT ;  /* 0x0000000816007c0c */ /* 0x000fe2000bf06070 */
[----:B------:R-:W-:Y:S01]  /*0cb0*/  IMAD.MOV.U32 R32, RZ, RZ, -0x1 ;  /* 0xffffffffff207424 */ /* 0x000fe200078e00ff */
[----:B------:R-:W-:Y:S01]  /*0cc0*/  PRMT R8, RZ, 0x7610, R8 ;  /* 0x00007610ff087816 */ /* 0x000fe20000000008 */
[----:B------:R-:W-:Y:S01]  /*0cd0*/  IMAD.MOV.U32 R2, RZ, RZ, -0x1 ;  /* 0xffffffffff027424 */ /* 0x000fe200078e00ff */
[----:B------:R-:W-:Y:S01]  /*0ce0*/  ISETP.GE.U32.AND.EX P0, PT, R19, UR9, PT, P0 ;  /* 0x0000000913007c0c */ /* 0x000fe2000bf06100 */
[----:B------:R-:W-:-:S12]  /*0cf0*/  IMAD.MOV.U32 R33, RZ, RZ, -0x1 ;  /* 0xffffffffff217424 */ /* 0x000fd800078e00ff */
[----:B------:R-:W-:Y:S05]  /*0d00*/  @P0 BRA `(.L_x_11) ;  /* 0x00000004005c0947 */ /* 0x000fea0003800000 */
[----:B------:R-:W0:Y:S01]  /*0d10*/  LDC.64 R20, c[0x0][0x628] ;  /* 0x00018a00ff147b82 */ /* 0x000e220000000a00 */
[----:B------:R-:W-:Y:S02]  /*0d20*/  IMAD.MOV.U32 R8, RZ, RZ, R22 ;  /* 0x000000ffff087224 */ /* 0x000fe400078e0016 */
[----:B------:R-:W-:-:S05]  /*0d30*/  IMAD.MOV.U32 R9, RZ, RZ, R19 ;  /* 0x000000ffff097224 */ /* 0x000fca00078e0013 */
[----:B------:R-:W1:Y:S08]  /*0d40*/  LDC R2, c[0x0][0x630] ;  /* 0x00018c00ff027b82 */ /* 0x000e700000000800 */
[----:B------:R-:W2:Y:S01]  /*0d50*/  LDC.64 R24, c[0x0][0x620] ;  /* 0x00018800ff187b82 */ /* 0x000ea20000000a00 */
[----:B0-----:R-:W-:-:S04]  /*0d60*/  ISETP.NE.U32.AND P0, PT, R20, RZ, PT ;  /* 0x000000ff1400720c */ /* 0x001fc80003f05070 */
[----:B------:R-:W-:-:S13]  /*0d70*/  ISETP.NE.AND.EX P0, PT, R21, RZ, PT, P0 ;  /* 0x000000ff1500720c */ /* 0x000fda0003f05300 */
[----:B-12---:R-:W-:Y:S05]  /*0d80*/  @!P0 BRA `(.L_x_12) ;  /* 0x0000000000288947 */ /* 0x006fea0003800000 */
[----:B------:R-:W0:Y:S02]  /*0d90*/  LDC R13, c[0x0][0x634] ;  /* 0x00018d00ff0d7b82 */ /* 0x000e240000000800 */
[----:B0-----:R-:W-:-:S05]  /*0da0*/  IADD3 R13, P0, R22, R13, RZ ;  /* 0x0000000d160d7210 */ /* 0x001fca0007f1e0ff */
[----:B------:R-:W-:-:S04]  /*0db0*/  IMAD.X R15, RZ, RZ, R19, P0 ;  /* 0x000000ffff0f7224 */ /* 0x000fc800000e0613 */
[----:B------:R-:W-:-:S04]  /*0dc0*/  IMAD.WIDE.U32 R8, R15, R20, RZ ;  /* 0x000000140f087225 */ /* 0x000fc800078e00ff */
[----:B------:R-:W-:-:S04]  /*0dd0*/  IMAD.WIDE.U32 R10, P0, R13, R21, R8 ;  /* 0x000000150d0a7225 */ /* 0x000fc80007800008 */
[----:B------:R-:W-:-:S04]  /*0de0*/  IMAD.WIDE.U32 R8, R13, R20, RZ ;  /* 0x000000140d087225 */ /* 0x000fc800078e00ff */
[----:B------:R-:W-:Y:S01]  /*0df0*/  IMAD.X R13, RZ, RZ, RZ, P0 ;  /* 0x000000ffff0d7224 */ /* 0x000fe200000e06ff */
[----:B------:R-:W-:Y:S01]  /*0e00*/  IADD3 RZ, P0, R9, R10, RZ ;  /* 0x0000000a09ff7210 */ /* 0x000fe20007f1e0ff */
[----:B------:R-:W-:-:S04]  /*0e10*/  IMAD.MOV.U32 R12, RZ, RZ, R11 ;  /* 0x000000ffff0c7224 */ /* 0x000fc800078e000b */
[----:B------:R-:W-:-:S08]  /*0e20*/  IMAD.WIDE.U32.X R8, R15, R21, R12, P0 ;  /* 0x000000150f087225 */ /* 0x000fd000000e040c */
.L_x_12:
[-CC-:B------:R-:W-:Y:S01]  /*0e30*/  SHF.R.U64 R33, R8, R2.reuse, R9.reuse ;  /* 0x0000000208217219 */ /* 0x180fe20000001209 */
[----:B------:R-:W0:Y:S01]  /*0e40*/  LDC R12, c[0x0][0x618] ;  /* 0x00018600ff0c7b82 */ /* 0x000e220000000800 */
[----:B------:R-:W-:Y:S01]  /*0e50*/  SHF.R.U32.HI R7, RZ, R2, R9 ;  /* 0x00000002ff077219 */ /* 0x000fe20000011609 */
[----:B------:R-:W-:Y:S01]  /*0e60*/  IMAD.MOV.U32 R8, RZ, RZ, R22 ;  /* 0x000000ffff087224 */ /* 0x000fe200078e0016 */
[----:B------:R-:W-:Y:S01]  /*0e70*/  IADD3 R11, P0, RZ, -R33, RZ ;  /* 0x80000021ff0b7210 */ /* 0x000fe20007f1e0ff */
[----:B------:R-:W-:Y:S01]  /*0e80*/  IMAD.MOV.U32 R9, RZ, RZ, R19 ;  /* 0x000000ffff097224 */ /* 0x000fe200078e0013 */
[----:B------:R-:W-:Y:S01]  /*0e90*/  I2FP.F32.U32 R2, R6 ;  /* 0x0000000600027245 */ /* 0x000fe20000201000 */
[----:B------:R-:W-:Y:S02]  /*0ea0*/  ULDC UR4, c[0x0][0x150] ;  /* 0x0000540000047ab9 */ /* 0x000fe40000000800 */
[----:B------:R-:W1:Y:S01]  /*0eb0*/  LDC.64 R28, c[0x0][0x640] ;  /* 0x00019000ff1c7b82 */ /* 0x000e620000000a00 */
[----:B------:R-:W-:-:S02]  /*0ec0*/  IMAD.X R13, RZ, RZ, ~R7, P0 ;  /* 0x000000ffff0d7224 */ /* 0x000fc400000e0e07 */
[----:B------:R-:W-:Y:S01]  /*0ed0*/  FMUL R2, R2, UR4 ;  /* 0x0000000402027c20 */ /* 0x000fe20008400000 */
[----:B------:R-:W-:Y:S01]  /*0ee0*/  IMAD.WIDE.U32 R8, R11, R24, R8 ;  /* 0x000000180b087225 */ /* 0x000fe200078e0008 */
[----:B------:R-:W-:-:S03]  /*0ef0*/  ULDC UR4, c[0x0][0x154] ;  /* 0x0000550000047ab9 */ /* 0x000fc60000000800 */
[----:B------:R-:W-:Y:S01]  /*0f00*/  IMAD R10, R13, R24, RZ ;  /* 0x000000180d0a7224 */ /* 0x000fe200078e02ff */
[----:B------:R-:W2:Y:S01]  /*0f10*/  LDC R7, c[0x0][0x144] ;  /* 0x00005100ff077b82 */ /* 0x000ea20000000800 */
[----:B------:R-:W3:Y:S02]  /*0f20*/  F2I.U32.TRUNC.NTZ R2, R2 ;  /* 0x0000000200027305 */ /* 0x000ee4000020f000 */
[----:B------:R-:W-:-:S04]  /*0f30*/  IMAD R11, R11, R25, R10 ;  /* 0x000000190b0b7224 */ /* 0x000fc800078e020a */
[----:B------:R-:W-:Y:S01]  /*0f40*/  IMAD.IADD R9, R9, 0x1, R11 ;  /* 0x0000000109097824 */ /* 0x000fe200078e020b */
[----:B------:R-:W4:Y:S01]  /*0f50*/  LDC R24, c[0x0][0x608] ;  /* 0x00018200ff187b82 */ /* 0x000f220000000800 */
[----:B------:R-:W-:-:S03]  /*0f60*/  IMAD.MOV.U32 R11, RZ, RZ, -0x1 ;  /* 0xffffffffff0b7424 */ /* 0x000fc600078e00ff */
[--C-:B0-----:R-:W-:Y:S02]  /*0f70*/  SHF.R.U64 R20, R8, R12, R9.reuse ;  /* 0x0000000c08147219 */ /* 0x101fe40000001209 */
[----:B------:R-:W-:Y:S02]  /*0f80*/  I2FP.F32.U32 R8, R14 ;  /* 0x0000000e00087245 */ /* 0x000fe40000201000 */
[----:B------:R-:W0:Y:S01]  /*0f90*/  LDC R26, c[0x0][0x658] ;  /* 0x00019600ff1a7b82 */ /* 0x000e220000000800 */
[----:B-1----:R-:W-:Y:S01]  /*0fa0*/  ISETP.NE.U32.AND P0, PT, R28, RZ, PT ;  /* 0x000000ff1c00720c */ /* 0x002fe20003f05070 */
[----:B---3--:R-:W-:Y:S02]  /*0fb0*/  IMAD.MOV R10, RZ, RZ, -R2 ;  /* 0x000000ffff0a7224 */ /* 0x008fe400078e0a02 */
[----:B------:R-:W-:Y:S01]  /*0fc0*/  FMUL R8, R8, UR4 ;  /* 0x0000000408087c20 */ /* 0x000fe20008400000 */
[----:B------:R-:W-:Y:S02]  /*0fd0*/  SHF.R.U32.HI R9, RZ, R12, R9 ;  /* 0x0000000cff097219 */ /* 0x000fe40000011609 */
[----:B------:R-:W-:Y:S01]  /*0fe0*/  ISETP.NE.AND.EX P0, PT, R29, RZ, PT, P0 ;  /* 0x000000ff1d00720c */ /* 0x000fe20003f05300 */
[----:B------:R1:W3:Y:S01]  /*0ff0*/  F2I.U32.TRUNC.NTZ R15, R8 ;  /* 0x00000008000f7305 */ /* 0x0002e2000020f000 */
[----:B------:R-:W1:Y:S01]  /*1000*/  LDC R21, c[0x0][0x148] ;  /* 0x00005200ff157b82 */ /* 0x000e620000000800 */
[----:B--2---:R-:W-:-:S07]  /*1010*/  IMAD R2, R7, R10, R6 ;  /* 0x0000000a07027224 */ /* 0x004fce00078e0206 */
[----:B------:R-:W2:Y:S01]  /*1020*/  LDC R27, c[0x0][0x600] ;  /* 0x00018000ff1b7b82 */ /* 0x000ea20000000800 */
[-CC-:B----4-:R-:W-:Y:S02]  /*1030*/  SHF.R.U64 R36, R20, R24.reuse, R9.reuse ;  /* 0x0000001814247219 */ /* 0x190fe40000001209 */
[----:B------:R-:W-:Y:S01]  /*1040*/  SHF.R.U32.HI R7, RZ, R24, R9 ;  /* 0x00000018ff077219 */ /* 0x000fe20000011609 */
[----:B------:R-:W-:-:S04]  /*1050*/  IMAD.MOV.U32 R9, RZ, RZ, 0x1 ;  /* 0x00000001ff097424 */ /* 0x000fc800078e00ff */
[----:B------:R-:W4:Y:S01]  /*1060*/  LDC R30, c[0x0][0x648] ;  /* 0x00019200ff1e7b82 */ /* 0x000f220000000800 */
[-C--:B0-----:R-:W-:Y:S02]  /*1070*/  SHF.L.U32 R6, R11, R26.reuse, RZ ;  /* 0x0000001a0b067219 */ /* 0x081fe400000006ff */
[--C-:B------:R-:W-:Y:S02]  /*1080*/  SHF.R.U64 R24, R36, R26, R7.reuse ;  /* 0x0000001a24187219 */ /* 0x100fe40000001207 */
[----:B------:R-:W-:Y:S02]  /*1090*/  LOP3.LUT R13, RZ, R6, RZ, 0x33, !PT ;  /* 0x00000006ff0d7212 */ /* 0x000fe400078e33ff */
[-C--:B------:R-:W-:Y:S01]  /*10a0*/  SHF.R.U32.HI R7, RZ, R26.reuse, R7 ;  /* 0x0000001aff077219 */ /* 0x080fe20000011607 */
[----:B------:R-:W0:Y:S01]  /*10b0*/  LDC R31, c[0x0][0x638] ;  /* 0x00018e00ff1f7b82 */ /* 0x000e220000000800 */
[----:B------:R-:W-:Y:S01]  /*10c0*/  SHF.L.U32 R12, R9, R26, RZ ;  /* 0x0000001a090c7219 */ /* 0x000fe200000006ff */
[----:B------:R-:W-:-:S06]  /*10d0*/  IMAD.MOV.U32 R6, RZ, RZ, R24 ;  /* 0x000000ffff067224 */ /* 0x000fcc00078e0018 */
[----:B------:R-:W0:Y:S01]  /*10e0*/  LDC R32, c[0x0][0x610] ;  /* 0x00018400ff207b82 */ /* 0x000e220000000800 */
[----:B-1-3--:R-:W-:Y:S05]  /*10f0*/  @!P0 BRA `(.L_x_13) ;  /* 0x0000000000288947 */ /* 0x00afea0003800000 */
[----:B------:R-:W1:Y:S02]  /*1100*/  LDC R11, c[0x0][0x64c] ;  /* 0x00019300ff0b7b82 */ /* 0x000e640000000800 */
[----:B-1----:R-:W-:-:S05]  /*1110*/  IADD3 R11, P0, R24, R11, RZ ;  /* 0x0000000b180b7210 */ /* 0x002fca0007f1e0ff */
        /* <DEDUP_REMOVED lines=8> */
.L_x_13:
[----:B----4-:R-:W-:Y:S01]  /*11a0*/  SHF.R.U64 R6, R6, R30, R7 ;  /* 0x0000001e06067219 */ /* 0x010fe20000001207 */
[----:B--2---:R-:W-:Y:S01]  /*11b0*/  VIADD R7, R27, 0xffffffff ;  /* 0xffffffff1b077836 */ /* 0x004fe20000000000 */
[----:B------:R-:W-:Y:S01]  /*11c0*/  LOP3.LUT R13, R36, R13, RZ, 0xc0, !PT ;  /* 0x0000000d240d7212 */ /* 0x000fe200078ec0ff */
[----:B------:R-:W-:Y:S02]  /*11d0*/  IMAD.MOV R15, RZ, RZ, -R15 ;  /* 0x000000ffff0f7224 */ /* 0x000fe400078e0a0f */
[----:B------:R-:W-:Y:S01]  /*11e0*/  IMAD.MOV R8, RZ, RZ, -R6 ;  /* 0x000000ffff087224 */ /* 0x000fe200078e0a06 */
[----:B------:R-:W-:Y:S01]  /*11f0*/  LOP3.LUT R7, R20, R7, RZ, 0xc0, !PT ;  /* 0x0000000714077212 */ /* 0x000fe200078ec0ff */
[----:B------:R-:W-:Y:S02]  /*1200*/  IMAD R13, R12, R6, R13 ;  /* 0x000000060c0d7224 */ /* 0x000fe400078e020d */
[----:B------:R-:W-:Y:S02]  /*1210*/  @P1 IMAD R2, R21, R15, R14 ;  /* 0x0000000f15021224 */ /* 0x000fe400078e020e */
[----:B0-----:R-:W-:-:S02]  /*1220*/  IMAD R6, R8, R31, R24 ;  /* 0x0000001f08067224 */ /* 0x001fc400078e0218 */
[----:B------:R-:W-:Y:S02]  /*1230*/  IMAD R32, R13, R32, R2 ;  /* 0x000000200d207224 */ /* 0x000fe400078e0202 */
[----:B------:R-:W-:Y:S02]  /*1240*/  IMAD R7, R6, R27, R7 ;  /* 0x0000001b06077224 */ /* 0x000fe400078e0207 */
[----:B------:R-:W-:-:S03]  /*1250*/  IMAD.MOV.U32 R8, RZ, RZ, 0x1 ;  /* 0x00000001ff087424 */ /* 0x000fc600078e00ff */
[----:B------:R-:W-:Y:S02]  /*1260*/  SEL R2, R7, R32, !P1 ;  /* 0x0000002007027207 */ /* 0x000fe40004800000 */
[----:B------:R-:W-:-:S07]  /*1270*/  SEL R32, R32, R7, !P1 ;  /* 0x0000000720207207 */ /* 0x000fce0004800000 */
.L_x_11:
[----:B------:R-:W-:Y:S05]  /*1280*/  @!P2 BRA `(.L_x_14) ;  /* 0x000000240030a947 */ /* 0x000fea0003800000 */
[----:B------:R-:W-:-:S13]  /*1290*/  ISETP.GT.U32.AND P0, PT, R37, 0x1, PT ;  /* 0x000000012500780c */ /* 0x000fda0003f04070 */
[----:B------:R-:W-:Y:S05]  /*12a0*/  @P0 EXIT ;  /* 0x000000000000094d */ /* 0x000fea0003800000 */
.L_x_15:
[----:B------:R-:W-:-:S08]  /*12b0*/  NOP ;  /* 0x0000000000007918 */ /* 0x000fd00000000000 */
[----:B------:R-:W0:Y:S02]  /*12c0*/  USETMAXREG.TRY_ALLOC.CTAPOOL UP0, 0xe8 ;  /* 0x000000e8000079c8 */ /* 0x000e240008000600 */
[----:B0-----:R-:W-:-:S13]  /*12d0*/  PLOP3.LUT P0, PT, PT, PT, UP0, 0x80, 0x0 ;  /* 0x000000000000781c */ /* 0x001fda0003f0f008 */
[----:B------:R-:W-:Y:S05]  /*12e0*/  @!P0 BRA `(.L_x_15) ;  /* 0xfffffffc00f08947 */ /* 0x000fea000383ffff */
[----:B------:R-:W-:-:S13]  /*12f0*/  LOP3.LUT P0, RZ, R8, 0xff, RZ, 0xc0, !PT ;  /* 0x000000ff08ff7812 */ /* 0x000fda000780c0ff */
[----:B------:R-:W-:Y:S05]  /*1300*/  @!P0 EXIT ;  /* 0x000000000000894d */ /* 0x000fea0003800000 */
[----:B------:R-:W-:Y:S01]  /*1310*/  SHF.R.S32.HI R4, RZ, 0x1f, R3 ;  /* 0x0000001fff047819 */ /* 0x000fe20000011403 */
[----:B------:R-:W0:Y:S01]  /*1320*/  S2UR UR4, SR_CgaCtaId ;  /* 0x00000000000479c3 */ /* 0x000e220000008800 */
[----:B------:R-:W-:Y:S01]  /*1330*/  UMOV UR41, 0x400 ;  /* 0x0000040000297882 */ /* 0x000fe20000000000 */
[----:B------:R-:W-:Y:S01]  /*1340*/  UISETP.LT.AND UP0, UPT, UR40, 0x1, UPT ;  /* 0x000000012800788c */ /* 0x000fe2000bf01270 */
[CC--:B------:R-:W-:Y:S01]  /*1350*/  LEA.HI R5, R4.reuse, R3.reuse, RZ, 0x2 ;  /* 0x0000000304057211 */ /* 0x0c0fe200078f10ff */
[----:B------:R-:W-:Y:S01]  /*1360*/  UIADD3 UR5, UR43, -0x1, URZ ;  /* 0xffffffff2b057890 */ /* 0x000fe2000fffe03f */
[----:B------:R-:W-:Y:S01]  /*1370*/  LEA.HI R6, R4, R3, RZ, 0x5 ;  /* 0x0000000304067211 */ /* 0x000fe200078f28ff */
[----:B------:R-:W-:Y:S01]  /*1380*/  USEL UR42, UR40, 0x1, UP0 ;  /* 0x00000001282a7887 */ /* 0x000fe20008000000 */
[--C-:B------:R-:W-:Y:S01]  /*1390*/  SHF.R.S32.HI R36, RZ, 0x2, R5.reuse ;  /* 0x00000002ff247819 */ /* 0x100fe20000011405 */
[----:B------:R-:W1:Y:S01]  /*13a0*/  LDC R40, c[0x0][0x658] ;  /* 0x00019600ff287b82 */ /* 0x000e620000000800 */
[----:B------:R-:W-:Y:S01]  /*13b0*/  SHF.R.S32.HI R7, RZ, 0x1f, R5 ;  /* 0x0000001fff077819 */ /* 0x000fe20000011405 */
[----:B------:R-:W-:Y:S01]  /*13c0*/  UISETP.NE.AND UP0, UPT, UR5, URZ, UPT ;  /* 0x0000003f0500728c */ /* 0x000fe2000bf05270 */
[----:B------:R-:W-:Y:S01]  /*13d0*/  LOP3.LUT R4, R5, 0xfffffffc, RZ, 0xc0, !PT ;  /* 0xfffffffc05047812 */ /* 0x000fe200078ec0ff */
[----:B------:R-:W-:Y:S01]  /*13e0*/  ULDC UR8, c[0x0][0x284] ;  /* 0x0000a10000087ab9 */ /* 0x000fe20000000800 */
[----:B------:R-:W-:Y:S01]  /*13f0*/  LEA.HI R7, R7, R36, RZ, 0x3 ;  /* 0x0000002407077211 */ /* 0x000fe200078f18ff */
[----:B------:R-:W-:Y:S01]  /*1400*/  USEL UR7, URZ, 0x1, UP0 ;  /* 0x000000013f077887 */ /* 0x000fe20008000000 */
[----:B------:R-:W-:Y:S01]  /*1410*/  SHF.R.S32.HI R5, RZ, 0x5, R6 ;  /* 0x00000005ff057819 */ /* 0x000fe20000011406 */
[----:B------:R-:W2:Y:S01]  /*1420*/  LDC.64 R42, c[0x0][0x5c8] ;  /* 0x00017200ff2a7b82 */ /* 0x000ea20000000a00 */
[----:B------:R-:W-:Y:S01]  /*1430*/  LOP3.LUT R7, R7, 0xfffffff8, RZ, 0xc0, !PT ;  /* 0xfffffff807077812 */ /* 0x000fe200078ec0ff */
[----:B------:R-:W-:Y:S01]  /*1440*/  IMAD.IADD R4, R3, 0x1, -R4 ;  /* 0x0000000103047824 */ /* 0x000fe200078e0a04 */
[----:B------:R-:W-:Y:S01]  /*1450*/  SHF.L.U64.HI R44, R16, 0x1, R0 ;  /* 0x00000001102c7819 */ /* 0x000fe20000010200 */
[----:B------:R-:W-:Y:S01]  /*1460*/  IMAD.MOV.U32 R3, RZ, RZ, -0x1 ;  /* 0xffffffffff037424 */ /* 0x000fe200078e00ff */
[----:B------:R-:W-:Y:S01]  /*1470*/  LOP3.LUT R49, R18, 0x1, RZ, 0xfc, !PT ;  /* 0x0000000112317812 */ /* 0x000fe200078efcff */
[----:B------:R-:W-:Y:S01]  /*1480*/  IMAD.IADD R36, R36, 0x1, -R7 ;  /* 0x0000000124247824 */ /* 0x000fe200078e0a07 */
[----:B------:R-:W-:Y:S01]  /*1490*/  USHF.L.U32 UR47, UR40, 0x1, URZ ;  /* 0x00000001282f7899 */ /* 0x000fe2000800063f */
[----:B------:R-:W3:Y:S01]  /*14a0*/  LDC R7, c[0x0][0x288] ;  /* 0x0000a200ff077b82 */ /* 0x000ee20000000800 */
[----:B0-----:R-:W-:Y:S01]  /*14b0*/  ULEA UR41, UR4, UR41, 0x18 ;  /* 0x0000002904297291 */ /* 0x001fe2000f8ec03f */
[C-C-:B------:R-:W-:Y:S01]  /*14c0*/  IMAD R46, R5.reuse, -0x10, -R36.reuse ;  /* 0xfffffff0052e7824 */ /* 0x140fe200078e0a24 */
[--C-:B------:R-:W-:Y:S01]  /*14d0*/  SHF.R.S32.HI R37, RZ, 0x1f, R36.reuse ;  /* 0x0000001fff257819 */ /* 0x100fe20000011424 */
[----:B------:R-:W-:Y:S01]  /*14e0*/  USHF.L.U32 UR4, UR5, 0x3, URZ ;  /* 0x0000000305047899 */ /* 0x000fe2000800063f */
[----:B------:R-:W-:Y:S01]  /*14f0*/  IMAD.SHL.U32 R38, R4, 0x2, RZ ;  /* 0x0000000204267824 */ /* 0x000fe200078e00ff */
[----:B------:R-:W-:Y:S01]  /*1500*/  UIADD3 UR5, UR41, 0x2c180, URZ ;  /* 0x0002c18029057890 */ /* 0x000fe2000fffe03f */
[----:B------:R-:W-:Y:S01]  /*1510*/  IMAD.U32 R48, RZ, RZ, UR7 ;  /* 0x00000007ff307e24 */ /* 0x000fe2000f8e00ff */
[----:B------:R-:W-:Y:S01]  /*1520*/  UIADD3 UR6, UR41, 0x180, URZ ;  /* 0x0000018029067890 */ /* 0x000fe2000fffe03f */
[----:B------:R-:W-:Y:S01]  /*1530*/  IMAD.WIDE R36, R5, 0x10, R36 ;  /* 0x0000001005247825 */ /* 0x000fe200078e0224 */
[----:B------:R-:W-:Y:S01]  /*1540*/  USHF.R.U32.HI UR5, URZ, 0x4, UR5 ;  /* 0x000000043f057899 */ /* 0x000fe20008011605 */
[-C--:B-1----:R-:W-:Y:S01]  /*1550*/  SHF.L.U32 R3, R3, R40.reuse, RZ ;  /* 0x0000002803037219 */ /* 0x082fe200000006ff */
[----:B------:R-:W-:Y:S01]  /*1560*/  USHF.R.U32.HI UR6, URZ, 0x4, UR6 ;  /* 0x000000043f067899 */ /* 0x000fe20008011606 */
[----:B------:R-:W-:Y:S01]  /*1570*/  IMAD.MOV.U32 R5, RZ, RZ, 0x1 ;  /* 0x00000001ff057424 */ /* 0x000fe200078e00ff */
[----:B------:R-:W-:Y:S01]  /*1580*/  UIADD3 UR48, UR41, 0xc0, URZ ;  /* 0x000000c029307890 */ /* 0x000fe2000fffe03f */
[----:B------:R-:W-:Y:S01]  /*1590*/  LOP3.LUT R45, RZ, R3, RZ, 0x33, !PT ;  /* 0x00000003ff2d7212 */ /* 0x000fe200078e33ff */
[----:B------:R-:W-:Y:S01]  /*15a0*/  ULOP3.LUT UR4, UR4, 0x8, URZ, 0xc0, !UPT ;  /* 0x0000000804047892 */ /* 0x000fe2000f8ec03f */
[C---:B--2---:R-:W-:Y:S01]  /*15b0*/  SHF.L.U64.HI R41, R42.reuse, 0x3, R43 ;  /* 0x000000032a297819 */ /* 0x044fe2000001022b */
[----:B------:R-:W-:Y:S01]  /*15c0*/  ULOP3.LUT UR5, UR5, 0x3fff, URZ, 0xc0, !UPT ;  /* 0x00003fff05057892 */ /* 0x000fe2000f8ec03f */
[----:B------:R-:W-:Y:S01]  /*15d0*/  SHF.L.U32 R40, R5, R40, RZ ;  /* 0x0000002805287219 */ /* 0x000fe200000006ff */
[----:B------:R-:W-:Y:S01]  /*15e0*/  ULOP3.LUT UR6, UR6, 0x3fff, URZ, 0xc0, !UPT ;  /* 0x00003fff06067892 */ /* 0x000fe2000f8ec03f */
[----:B------:R-:W-:Y:S01]  /*15f0*/  IMAD.SHL.U32 R42, R42, 0x8, RZ ;  /* 0x000000082a2a7824 */ /* 0x000fe200078e00ff */
[----:B------:R-:W-:Y:S01]  /*1600*/  SHF.R.S32.HI R39, RZ, 0x1f, R38 ;  /* 0x0000001fff277819 */ /* 0x000fe20000011426 */
[----:B------:R-:W-:Y:S01]  /*1610*/  VIADD R46, R46, UR8 ;  /* 0x000000082e2e7c36 */ /* 0x000fe20008000000 */
[----:B------:R-:W-:Y:S01]  /*1620*/  UIADD3 UR42, -UR42, UR40, URZ ;  /* 0x000000282a2a7290 */ /* 0x000fe2000fffe13f */
[----:B---3--:R-:W-:Y:S01]  /*1630*/  IMAD R43, R4, -0x2, R7 ;  /* 0xfffffffe042b7824 */ /* 0x008fe200078e0207 */
[----:B------:R-:W-:-:S02]  /*1640*/  ULEA UR43, UR43, UR48, 0x3 ;  /* 0x000000302b2b7291 */ /* 0x000fc4000f8e183f */
[----:B------:R-:W-:Y:S02]  /*1650*/  ULOP3.LUT UR49, UR4, 0x8, URZ, 0x3c, !UPT ;  /* 0x0000000804317892 */ /* 0x000fe4000f8e3c3f */
[----:B------:R-:W-:Y:S02]  /*1660*/  ULOP3.LUT UR44, UR4, 0x18, URZ, 0x3c, !UPT ;  /* 0x00000018042c7892 */ /* 0x000fe4000f8e3c3f */
[----:B------:R-:W-:Y:S02]  /*1670*/  ULOP3.LUT UR45, UR5, 0x10000, URZ, 0xfc, !UPT ;  /* 0x00010000052d7892 */ /* 0x000fe4000f8efc3f */
[----:B------:R-:W-:-:S12]  /*1680*/  ULOP3.LUT UR46, UR6, 0x10000, URZ, 0xfc, !UPT ;  /* 0x00010000062e7892 */ /* 0x000fd8000f8efc3f */
.L_x_51:
[----:B------:R-:W-:-:S04]  /*1690*/  SHF.L.U32 R0, R48, 0x1f, RZ ;  /* 0x0000001f30007819 */ /* 0x000fc800000006ff */
[----:B------:R-:W0:Y:S02]  /*16a0*/  SYNCS.PHASECHK.TRANS64.TRYWAIT P0, [UR43+-0x8], R0 ;  /* 0xfffff800ff0075a7 */ /* 0x000e24000800016b */
[----:B012345:R-:W-:Y:S05]  /*16b0*/  @!P0 BRA `(.L_x_16) ;  /* 0x00000034003c8947 */ /* 0x03ffea0003800000 */
.L_x_80:
[----:B------:R-:W-:Y:S02]  /*16c0*/  ULDC UR4, c[0x0][0x28c] ;  /* 0x0000a30000047ab9 */ /* 0x000fe40000000800 */
[----:B------:R-:W-:-:S13]  /*16d0*/  ISETP.LT.AND P0, PT, RZ, UR4, PT ;  /* 0x00000004ff007c0c */ /* 0x000fda000bf01270 */
[----:B------:R-:W-:Y:S05]  /*16e0*/  @P0 BRA `(.L_x_17) ;  /* 0x0000000000400947 */ /* 0x000fea0003800000 */
[----:B0-----:R-:W-:Y:S01]  /*16f0*/  MOV R0, 0x0 ;  /* 0x0000000000007802 */ /* 0x001fe20000000f00 */
[----:B------:R-:W-:Y:S01]  /*1700*/  ULDC.64 UR4, c[0x4][0x68] ;  /* 0x01001a0000047ab9 */ /* 0x000fe20000000a00 */
[----:B------:R-:W-:Y:S01]  /*1710*/  ULDC.64 UR6, c[0x4][0x8] ;  /* 0x0100020000067ab9 */ /* 0x000fe20000000a00 */
[----:B------:R-:W-:Y:S01]  /*1720*/  IMAD.U32 R4, RZ, RZ, UR4 ;  /* 0x00000004ff047e24 */ /* 0x000fe2000f8e00ff */
[----:B------:R0:W1:Y:S01]  /*1730*/  LDC.64 R14, c[0x4][R0] ;  /* 0x01000000000e7b82 */ /* 0x0000620000000a00 */
[----:B------:R-:W-:Y:S01]  /*1740*/  IMAD.U32 R5, RZ, RZ, UR5 ;  /* 0x00000005ff057e24 */ /* 0x000fe2000f8e00ff */
[----:B------:R-:W-:Y:S01]  /*1750*/  ULDC.64 UR4, c[0x4][0x70] ;  /* 0x01001c0000047ab9 */ /* 0x000fe20000000a00 */
[----:B------:R-:W-:Y:S02]  /*1760*/  IMAD.U32 R10, RZ, RZ, UR6 ;  /* 0x00000006ff0a7e24 */ /* 0x000fe4000f8e00ff */
[----:B------:R-:W-:Y:S02]  /*1770*/  IMAD.U32 R6, RZ, RZ, UR4 ;  /* 0x00000004ff067e24 */ /* 0x000fe4000f8e00ff */
[----:B------:R-:W-:-:S02]  /*1780*/  IMAD.U32 R7, RZ, RZ, UR5 ;  /* 0x00000005ff077e24 */ /* 0x000fc4000f8e00ff */
[----:B------:R-:W-:Y:S02]  /*1790*/  IMAD.U32 R11, RZ, RZ, UR7 ;  /* 0x00000007ff0b7e24 */ /* 0x000fe4000f8e00ff */
[----:B------:R-:W-:Y:S02]  /*17a0*/  IMAD.MOV.U32 R8, RZ, RZ, 0x1e1 ;  /* 0x000001e1ff087424 */ /* 0x000fe400078e00ff */
[----:B------:R-:W-:Y:S02]  /*17b0*/  IMAD.MOV.U32 R12, RZ, RZ, 0x1 ;  /* 0x00000001ff0c7424 */ /* 0x000fe400078e00ff */
[----:B0-----:R-:W-:-:S07]  /*17c0*/  IMAD.MOV.U32 R13, RZ, RZ, RZ ;  /* 0x000000ffff0d7224 */ /* 0x001fce00078e00ff */
[----:B------:R-:W-:-:S07]  /*17d0*/  LEPC R20, `(.L_x_17) ;  /* 0x000000001014794e */ /* 0x000fce0000000000 */
[----:B-1---5:R-:W-:Y:S05]  /*17e0*/  CALL.ABS.NOINC R14 ;  /* 0x000000000e007343 */ /* 0x022fea0003c00000 */
.L_x_17:
[----:B------:R-:W-:-:S13]  /*17f0*/  ISETP.NE.AND P0, PT, R49, 0x3, PT ;  /* 0x000000033100780c */ /* 0x000fda0003f05270 */
[----:B------:R-:W-:Y:S05]  /*1800*/  @!P0 BRA `(.L_x_18) ;  /* 0x0000000000048947 */ /* 0x000fea0003800000 */
[----:B------:R-:W-:Y:S01]  /*1810*/  BPT.TRAP 0x1 ;  /* 0x000000040000795c */ /* 0x000fe20000300000 */
.L_x_18:
[----:B0-----:R-:W-:Y:S02]  /*1820*/  IMAD.U32 R3, RZ, RZ, UR38 ;  /* 0x00000026ff037e24 */ /* 0x001fe4000f8e00ff */
[----:B------:R-:W-:-:S03]  /*1830*/  IMAD.U32 R0, RZ, RZ, UR39 ;  /* 0x00000027ff007e24 */ /* 0x000fc6000f8e00ff */
[----:B------:R-:W-:Y:S02]  /*1840*/  LEA R3, R3, UR41, 0x3 ;  /* 0x0000002903037c11 */ /* 0x000fe4000f8e18ff */
[----:B------:R-:W-:-:S04]  /*1850*/  SHF.L.U32 R0, R0, 0x1f, RZ ;  /* 0x0000001f00007819 */ /* 0x000fc800000006ff */
[----:B------:R0:W1:Y:S01]  /*1860*/  SYNCS.PHASECHK.TRANS64.TRYWAIT P1, [R3+URZ], R0 ;  /* 0x00000000030075a7 */ /* 0x000062000802017f */
[----:B------:R-:W-:Y:S05]  /*1870*/  @!P0 BRA `(.L_x_19) ;  /* 0x0000000000048947 */ /* 0x000fea0003800000 */
[----:B------:R-:W-:Y:S01]  /*1880*/  BPT.TRAP 0x1 ;  /* 0x000000040000795c */ /* 0x000fe20000300000 */
.L_x_19:
[----:B-1----:R-:W-:Y:S05]  /*1890*/  @P1 BRA `(.L_x_20) ;  /* 0x0000000000081947 */ /* 0x002fea0003800000 */
[----:B------:R-:W1:Y:S02]  /*18a0*/  SYNCS.PHASECHK.TRANS64.TRYWAIT P1, [R3+URZ], R0 ;  /* 0x00000000030075a7 */ /* 0x000e64000802017f */
[----:B-1----:R-:W-:Y:S05]  /*18b0*/  @!P1 BRA `(.L_x_21) ;  /* 0x0000003000d49947 */ /* 0x002fea0003800000 */
.L_x_20:
[----:B------:R-:W-:Y:S05]  /*18c0*/  WARPSYNC.ALL ;  /* 0x0000000000007948 */ /* 0x000fea0003800000 */
[----:B------:R-:W-:Y:S01]  /*18d0*/  ULEA UR8, UR38, UR46, 0xa ;  /* 0x0000002e26087291 */ /* 0x000fe2000f8e503f */
[----:B------:R-:W-:Y:S01]  /*18e0*/  WARPGROUP.ARRIVE ;  /* 0x00000000000079c5 */ /* 0x000fe20000000000 */
[----:B------:R-:W-:Y:S01]  /*18f0*/  ULEA UR9, UR38, UR45, 0x8 ;  /* 0x0000002d26097291 */ /* 0x000fe2000f8e403f */
[----:B01----:R-:W-:Y:S01]  /*1900*/  IMAD.U32 R0, RZ, RZ, UR42 ;  /* 0x0000002aff007e24 */ /* 0x003fe2000f8e00ff */
[----:B------:R-:W-:Y:S01]  /*1910*/  UMOV UR5, 0x40000040 ;  /* 0x4000004000057882 */ /* 0x000fe20000000000 */
[----:B------:R-:W-:-:S02]  /*1920*/  UMOV UR7, 0x40000040 ;  /* 0x4000004000077882 */ /* 0x000fc40000000000 */
[----:B------:R-:W-:Y:S01]  /*1930*/  UMOV UR4, UR8 ;  /* 0x0000000800047c82 */ /* 0x000fe20008000000 */
[----:B------:R-:W-:Y:S01]  /*1940*/  ISETP.GE.AND P1, PT, R0, 0x1, PT ;  /* 0x000000010000780c */ /* 0x000fe20003f26270 */
[----:B------:R-:W-:Y:S02]  /*1950*/  UMOV UR6, UR9 ;  /* 0x0000000900067c82 */ /* 0x000fe40008000000 */
[----:B------:R-:W-:Y:S01]  /*1960*/  HGMMA.64x16x16.F32.BF16 R24, gdesc[UR4], RZ, !UPT, gsb0 ;  /* 0x00200000041879f0 */ /* 0x000fe2000c0018ff */
[----:B------:R-:W-:Y:S02]  /*1970*/  UIADD3 UR4, UR8, 0x2, URZ ;  /* 0x0000000208047890 */ /* 0x000fe4000fffe03f */
[----:B------:R-:W-:Y:S01]  /*1980*/  UIADD3 UR6, UR9, 0x2, URZ ;  /* 0x0000000209067890 */ /* 0x000fe2000fffe03f */
[----:B------:R-:W-:Y:S01]  /*1990*/  UMOV UR5, 0x40000040 ;  /* 0x4000004000057882 */ /* 0x000fe20000000000 */
[----:B------:R-:W-:Y:S01]  /*19a0*/  UMOV UR7, 0x40000040 ;  /* 0x4000004000077882 */ /* 0x000fe20000000000 */
[----:B------:R-:W-:-:S02]  /*19b0*/  WARPGROUP.DEPBAR.LE gsb0, 0x0 ;  /* 0x00008000000079c5 */ /* 0x000fc40000010000 */
[----:B------:R-:W-:-:S06]  /*19c0*/  WARPGROUP.ARRIVE ;  /* 0x00000000000079c5 */ /* 0x000fcc0000000000 */
[----:B------:R-:W-:Y:S01]  /*19d0*/  HGMMA.64x16x16.F32.BF16 R24, gdesc[UR4], R24, gsb0 ;  /* 0x00200000041879f0 */ /* 0x000fe20008001818 */
[----:B------:R-:W-:Y:S02]  /*19e0*/  UIADD3 UR4, UR8, 0x4, URZ ;  /* 0x0000000408047890 */ /* 0x000fe4000fffe03f */
[----:B------:R-:W-:Y:S01]  /*19f0*/  UIADD3 UR6, UR9, 0x4, URZ ;  /* 0x0000000409067890 */ /* 0x000fe2000fffe03f */
[----:B------:R-:W-:Y:S01]  /*1a00*/  UMOV UR5, 0x40000040 ;  /* 0x4000004000057882 */ /* 0x000fe20000000000 */
[----:B------:R-:W-:Y:S01]  /*1a10*/  UMOV UR7, 0x40000040 ;  /* 0x4000004000077882 */ /* 0x000fe20000000000 */
[----:B------:R-:W-:Y:S02]  /*1a20*/  WARPGROUP.DEPBAR.LE gsb0, 0x0 ;  /* 0x00008000000079c5 */ /* 0x000fe40000010000 */
        /* <DEDUP_REMOVED lines=36> */
[----:B------:R-:W-:Y:S03]  /*1c70*/  HGMMA.64x16x16.F32.BF16 R24, gdesc[UR4], R24, gsb0 ;  /* 0x00200000041879f0 */ /* 0x000fe60008001818 */
[----:B------:R-:W-:Y:S02]  /*1c80*/  WARPGROUP.DEPBAR.LE gsb0, 0x0 ;  /* 0x00008000000079c5 */ /* 0x000fe40000010000 */
[----:B------:R-:W-:Y:S05]  /*1c90*/  @!P1 BRA `(.L_x_22) ;  /* 0x0000000400809947 */ /* 0x000fea0003800000 */
[----:B------:R-:W-:Y:S01]  /*1ca0*/  UIADD3 UR8, UR38, 0x1, URZ ;  /* 0x0000000126087890 */ /* 0x000fe2000fffe03f */
[----:B------:R-:W-:Y:S01]  /*1cb0*/  IMAD.U32 R0, RZ, RZ, UR42 ;  /* 0x0000002aff007e24 */ /* 0x000fe2000f8e00ff */
[----:B------:R-:W-:Y:S02]  /*1cc0*/  UMOV UR9, UR38 ;  /* 0x0000002600097c82 */ /* 0x000fe40008000000 */
[----:B------:R-:W-:-:S04]  /*1cd0*/  UISETP.NE.AND UP0, UPT, UR8, 0xb, UPT ;  /* 0x0000000b0800788c */ /* 0x000fc8000bf05270 */
[----:B------:R-:W-:Y:S02]  /*1ce0*/  USEL UR4, URZ, 0x1, UP0 ;  /* 0x000000013f047887 */ /* 0x000fe40008000000 */
[----:B------:R-:W-:Y:S02]  /*1cf0*/  USEL UR8, UR8, URZ, UP0 ;  /* 0x0000003f08087287 */ /* 0x000fe40008000000 */
[----:B------:R-:W-:-:S06]  /*1d00*/  ULOP3.LUT UR4, UR39, UR4, URZ, 0x3c, !UPT ;  /* 0x0000000427047292 */ /* 0x000fcc000f8e3c3f */
[----:B------:R-:W-:-:S07]  /*1d10*/  IMAD.U32 R5, RZ, RZ, UR4 ;  /* 0x00000004ff057e24 */ /* 0x000fce000f8e00ff */
.L_x_29:
[----:B01----:R-:W-:Y:S05]  /*1d20*/  @!P0 BRA `(.L_x_23) ;  /* 0x0000000000048947 */ /* 0x003fea0003800000 */
[----:B------:R-:W-:Y:S01]  /*1d30*/  BPT.TRAP 0x1 ;  /* 0x000000040000795c */ /* 0x000fe20000300000 */
.L_x_23:
[----:B------:R-:W-:Y:S01]  /*1d40*/  ULEA UR4, UR8, UR41, 0x3 ;  /* 0x0000002908047291 */ /* 0x000fe2000f8e183f */
[----:B------:R-:W-:-:S08]  /*1d50*/  SHF.L.U32 R3, R5, 0x1f, RZ ;  /* 0x0000001f05037819 */ /* 0x000fd000000006ff */
[----:B------:R0:W1:Y:S01]  /*1d60*/  SYNCS.PHASECHK.TRANS64.TRYWAIT P1, [UR4], R3 ;  /* 0x00000003ff0075a7 */ /* 0x0000620008020144 */
[----:B------:R-:W-:Y:S05]  /*1d70*/  @!P0 BRA `(.L_x_24) ;  /* 0x0000000000048947 */ /* 0x000fea0003800000 */
[----:B------:R-:W-:Y:S01]  /*1d80*/  BPT.TRAP 0x1 ;  /* 0x000000040000795c */ /* 0x000fe20000300000 */
.L_x_24:
[----:B-1----:R-:W-:Y:S05]  /*1d90*/  @P1 BRA `(.L_x_25) ;  /* 0x0000000000081947 */ /* 0x002fea0003800000 */
[----:B------:R-:W1:Y:S02]  /*1da0*/  SYNCS.PHASECHK.TRANS64.TRYWAIT P1, [UR4], R3 ;  /* 0x00000003ff0075a7 */ /* 0x000e640008020144 */
[----:B-1----:R-:W-:Y:S05]  /*1db0*/  @!P1 BRA `(.L_x_26) ;  /* 0x0000002c00a89947 */ /* 0x002fea0003800000 */
.L_x_25:
[----:B------:R-:W-:Y:S01]  /*1dc0*/  ULEA UR11, UR8, UR46, 0xa ;  /* 0x0000002e080b7291 */ /* 0x000fe2000f8e503f */
[----:B------:R-:W-:Y:S01]  /*1dd0*/  WARPGROUP.ARRIVE ;  /* 0x00000000000079c5 */ /* 0x000fe20000000000 */
[----:B------:R-:W-:Y:S01]  /*1de0*/  ULEA UR10, UR8, UR45, 0x8 ;  /* 0x0000002d080a7291 */ /* 0x000fe2000f8e403f */
[----:B------:R-:W-:Y:S01]  /*1df0*/  UMOV UR5, 0x40000040 ;  /* 0x4000004000057882 */ /* 0x000fe20000000000 */
[----:B------:R-:W-:-:S03]  /*1e00*/  UMOV UR7, 0x40000040 ;  /* 0x4000004000077882 */ /* 0x000fc60000000000 */
[----:B------:R-:W-:Y:S02]  /*1e10*/  UMOV UR4, UR11 ;  /* 0x0000000b00047c82 */ /* 0x000fe40008000000 */
[----:B------:R-:W-:Y:S02]  /*1e20*/  UMOV UR6, UR10 ;  /* 0x0000000a00067c82 */ /* 0x000fe40008000000 */
[----:B------:R-:W-:Y:S01]  /*1e30*/  HGMMA.64x16x16.F32.BF16 R24, gdesc[UR4], R24, gsb0 ;  /* 0x00200000041879f0 */ /* 0x000fe20008001818 */
        /* <DEDUP_REMOVED lines=51> */
[----:B------:R-:W-:Y:S01]  /*2170*/  BPT.TRAP 0x1 ;  /* 0x000000040000795c */ /* 0x000fe20000300000 */
.L_x_27:
[----:B------:R-:W-:Y:S01]  /*2180*/  ULEA UR4, UR9, UR41, 0x3 ;  /* 0x0000002909047291 */ /* 0x000fe2000f8e183f */
[----:B------:R-:W-:-:S03]  /*2190*/  ISETP.GT.U32.AND P1, PT, R18, 0x1, PT ;  /* 0x000000011200780c */ /* 0x000fc60003f24070 */
[----:B------:R-:W-:-:S04]  /*21a0*/  UIADD3 UR4, UR4, 0x58, URZ ;  /* 0x0000005804047890 */ /* 0x000fc8000fffe03f */
[----:B------:R-:W-:-:S09]  /*21b0*/  UPRMT UR4, URZ, 0x654, UR4 ;  /* 0x000006543f047896 */ /* 0x000fd20008000004 */
[----:B------:R-:W-:Y:S01]  /*21c0*/  SYNCS.ARRIVE.TRANS64.RED.A1T0 RZ, [UR4], RZ ;  /* 0x000000ffffff79a7 */ /* 0x000fe20008100404 */
[----:B------:R-:W-:Y:S05]  /*21d0*/  @P1 BRA `(.L_x_28) ;  /* 0x0000000000041947 */ /* 0x000fea0003800000 */
[----:B------:R-:W-:Y:S01]  /*21e0*/  BPT.TRAP 0x1 ;  /* 0x000000040000795c */ /* 0x000fe20000300000 */
.L_x_28:
[----:B------:R-:W-:Y:S01]  /*21f0*/  UIADD3 UR8, UR8, 0x1, URZ ;  /* 0x0000000108087890 */ /* 0x000fe2000fffe03f */
[C---:B------:R-:W-:Y:S01]  /*2200*/  ISETP.GT.AND P1, PT, R0.reuse, 0x1, PT ;  /* 0x000000010000780c */ /* 0x040fe20003f24270 */
[----:B------:R-:W-:Y:S01]  /*2210*/  UIADD3 UR9, UR9, 0x1, URZ ;  /* 0x0000000109097890 */ /* 0x000fe2000fffe03f */
[----:B------:R-:W-:Y:S01]  /*2220*/  VIADD R0, R0, 0xffffffff ;  /* 0xffffffff00007836 */ /* 0x000fe20000000000 */
[----:B------:R-:W-:Y:S02]  /*2230*/  UISETP.NE.AND UP0, UPT, UR8, 0xb, UPT ;  /* 0x0000000b0800788c */ /* 0x000fe4000bf05270 */
[----:B------:R-:W-:Y:S02]  /*2240*/  UISETP.NE.AND UP1, UPT, UR9, 0xb, UPT ;  /* 0x0000000b0900788c */ /* 0x000fe4000bf25270 */
[----:B------:R-:W-:Y:S02]  /*2250*/  USEL UR4, URZ, 0x1, UP0 ;  /* 0x000000013f047887 */ /* 0x000fe40008000000 */
[----:B------:R-:W-:-:S02]  /*2260*/  USEL UR8, UR8, URZ, UP0 ;  /* 0x0000003f08087287 */ /* 0x000fc40008000000 */
[----:B------:R-:W-:Y:S02]  /*2270*/  USEL UR9, UR9, URZ, UP1 ;  /* 0x0000003f09097287 */ /* 0x000fe40008800000 */
[----:B------:R-:W-:Y:S01]  /*2280*/  LOP3.LUT R5, R5, UR4, RZ, 0x3c, !PT ;  /* 0x0000000405057c12 */ /* 0x000fe2000f8e3cff */
[----:B------:R-:W-:Y:S09]  /*2290*/  @P1 BRA `(.L_x_29) ;  /* 0xfffffff800a01947 */ /* 0x000ff2000383ffff */
.L_x_22:
[----:B------:R-:W2:Y:S01]  /*22a0*/  LDC R0, c[0x0][0x28c] ;  /* 0x0000a300ff007b82 */ /* 0x000ea20000000800 */
[----:B01----:R-:W-:-:S04]  /*22b0*/  IMAD.U32 R3, RZ, RZ, UR49 ;  /* 0x00000031ff037e24 */ /* 0x003fc8000f8e00ff */
[----:B------:R0:W-:Y:S01]  /*22c0*/  SYNCS.ARRIVE.TRANS64.A1T0 RZ, [R3+UR48], RZ ;  /* 0x000000ff03ff79a7 */ /* 0x0001e20008100030 */
[----:B--2---:R-:W-:-:S13]  /*22d0*/  ISETP.GE.AND P1, PT, R0, 0x1, PT ;  /* 0x000000010000780c */ /* 0x004fda0003f26270 */
[----:B0-----:R-:W-:Y:S05]  /*22e0*/  @!P1 BRA `(.L_x_30) ;  /* 0x0000000000349947 */ /* 0x001fea0003800000 */
[----:B------:R-:W-:Y:S05]  /*22f0*/  @!P0 BRA `(.L_x_31) ;  /* 0x0000000000048947 */ /* 0x000fea0003800000 */
[----:B------:R-:W-:Y:S01]  /*2300*/  BPT.TRAP 0x1 ;  /* 0x000000040000795c */ /* 0x000fe20000300000 */
.L_x_31:
[----:B------:R-:W-:Y:S01]  /*2310*/  UIADD3 UR6, UR38, UR42, URZ ;  /* 0x0000002a26067290 */ /* 0x000fe2000fffe03f */
[----:B------:R-:W-:-:S03]  /*2320*/  ISETP.GT.U32.AND P0, PT, R18, 0x1, PT ;  /* 0x000000011200780c */ /* 0x000fc60003f04070 */
[----:B------:R-:W-:-:S04]  /*2330*/  UIMAD.WIDE.U32 UR4, UR6, -0x45d1745d, URZ ;  /* 0xba2e8ba3060478a5 */ /* 0x000fc8000f8e003f */
[----:B------:R-:W-:-:S04]  /*2340*/  USHF.R.U32.HI UR4, URZ, 0x3, UR5 ;  /* 0x000000033f047899 */ /* 0x000fc80008011605 */
[----:B------:R-:W-:-:S04]  /*2350*/  UIMAD UR6, UR4, -0xb, UR6 ;  /* 0xfffffff5040678a4 */ /* 0x000fc8000f8e0206 */
[----:B------:R-:W-:-:S04]  /*2360*/  ULEA UR6, UR6, UR41, 0x3 ;  /* 0x0000002906067291 */ /* 0x000fc8000f8e183f */
[----:B------:R-:W-:-:S04]  /*2370*/  UIADD3 UR6, UR6, 0x58, URZ ;  /* 0x0000005806067890 */ /* 0x000fc8000fffe03f */
[----:B------:R-:W-:-:S09]  /*2380*/  UPRMT UR6, URZ, 0x654, UR6 ;  /* 0x000006543f067896 */ /* 0x000fd20008000006 */
[----:B------:R-:W-:Y:S01]  /*2390*/  SYNCS.ARRIVE.TRANS64.RED.A1T0 RZ, [UR6], RZ ;  /* 0x000000ffffff79a7 */ /* 0x000fe20008100406 */
[----:B------:R-:W-:Y:S05]  /*23a0*/  @P0 BRA `(.L_x_30) ;  /* 0x0000000000040947 */ /* 0x000fea0003800000 */
[----:B------:R-:W-:Y:S01]  /*23b0*/  BPT.TRAP 0x1 ;  /* 0x000000040000795c */ /* 0x000fe20000300000 */
.L_x_30:
[----:B------:R-:W-:Y:S01]  /*23c0*/  SHF.L.U32 R0, R48, 0x1f, RZ ;  /* 0x0000001f30007819 */ /* 0x000fe200000006ff */
[----:B------:R-:W-:Y:S01]  /*23d0*/  UIADD3 UR38, UR38, UR47, URZ ;  /* 0x0000002f26267290 */ /* 0x000fe2000fffe03f */
[----:B------:R-:W-:Y:S01]  /*23e0*/  SHF.R.S32.HI R47, RZ, 0x1f, R33 ;  /* 0x0000001fff2f7819 */ /* 0x000fe20000011421 */
[----:B------:R-:W-:Y:S01]  /*23f0*/  UISETP.GE.U32.AND UP1, UPT, UR47, 0xb, UPT ;  /* 0x0000000b2f00788c */ /* 0x000fe2000bf26070 */
[----:B------:R-:W0:Y:S01]  /*2400*/  SYNCS.PHASECHK.TRANS64.TRYWAIT P0, [UR43+0x8], R0 ;  /* 0x00000800ff0075a7 */ /* 0x000e22000800016b */
[----:B------:R-:W-:Y:S02]  /*2410*/  UISETP.GT.U32.AND UP0, UPT, UR38, 0xa, UPT ;  /* 0x0000000a2600788c */ /* 0x000fe4000bf04070 */
[----:B------:R-:W-:Y:S02]  /*2420*/  UIMAD.WIDE.U32 UR4, UR38, -0x45d1745d, URZ ;  /* 0xba2e8ba3260478a5 */ /* 0x000fe4000f8e003f */
[----:B------:R-:W-:Y:S02]  /*2430*/  UISETP.LT.U32.AND UP0, UPT, UR47, 0xb, UP0 ;  /* 0x0000000b2f00788c */ /* 0x000fe40008701070 */
[----:B------:R-:W-:-:S02]  /*2440*/  USHF.R.U32.HI UR4, URZ, 0x3, UR5 ;  /* 0x000000033f047899 */ /* 0x000fc40008011605 */
[----:B------:R-:W-:Y:S02]  /*2450*/  USEL UR6, URZ, 0x1, !UP0 ;  /* 0x000000013f067887 */ /* 0x000fe4000c000000 */
[----:B------:R-:W-:Y:S02]  /*2460*/  UIMAD UR38, UR4, -0xb, UR38 ;  /* 0xfffffff5042678a4 */ /* 0x000fe4000f8e0226 */
[----:B------:R-:W-:-:S04]  /*2470*/  ULOP3.LUT UR39, UR39, UR6, URZ, 0x3c, !UPT ;  /* 0x0000000627277292 */ /* 0x000fc8000f8e3c3f */
[----:B------:R-:W-:Y:S01]  /*2480*/  @UP1 ULOP3.LUT UR39, UR39, 0x1, UR4, 0x78, !UPT ;  /* 0x0000000127271892 */ /* 0x000fe2000f8e7804 */
[----:B0-----:R-:W-:Y:S11]  /*2490*/  @!P0 BRA `(.L_x_32) ;  /* 0x0000002800088947 */ /* 0x001ff60003800000 */
.L_x_81:
[----:B------:R-:W-:Y:S01]  /*24a0*/  IMAD.SHL.U32 R5, R32, 0x40, RZ ;  /* 0x0000004020057824 */ /* 0x000fe200078e00ff */
[----:B------:R-:W-:Y:S01]  /*24b0*/  ULDC UR6, c[0x0][0x284] ;  /* 0x0000a10000067ab9 */ /* 0x000fe20000000800 */
[----:B------:R-:W-:Y:S01]  /*24c0*/  IMAD.SHL.U32 R8, R2, 0x10, RZ ;  /* 0x0000001002087824 */ /* 0x000fe200078e00ff */
[----:B------:R-:W-:Y:S01]  /*24d0*/  ULDC.64 UR4, c[0x0][0x5d0] ;  /* 0x0001740000047ab9 */ /* 0x000fe20000000a00 */
[----:B------:R-:W-:Y:S01]  /*24e0*/  IMAD.WIDE R12, R32, 0x40, R36 ;  /* 0x00000040200c7825 */ /* 0x000fe200078e0224 */
[----:B------:R-:W-:Y:S01]  /*24f0*/  ISETP.GE.AND P0, PT, R5, UR6, PT ;  /* 0x0000000605007c0c */ /* 0x000fe2000bf06270 */
[----:B------:R-:W-:Y:S01]  /*2500*/  ULDC UR6, c[0x0][0x288] ;  /* 0x0000a20000067ab9 */ /* 0x000fe20000000800 */
[----:B------:R-:W-:Y:S01]  /*2510*/  SHF.R.S32.HI R9, RZ, 0x1f, R8 ;  /* 0x0000001fff097819 */ /* 0x000fe20000011408 */
[----:B0-----:R-:W-:Y:S01]  /*2520*/  IMAD R0, R47, UR4, RZ ;  /* 0x000000042f007c24 */ /* 0x001fe2000f8e02ff */
[----:B------:R-:W-:Y:S01]  /*2530*/  ISETP.GE.OR P0, PT, R8, UR6, P0 ;  /* 0x0000000608007c0c */ /* 0x000fe20008706670 */
[----:B------:R-:W-:-:S04]  /*2540*/  IMAD.WIDE.U32 R2, R33, UR4, R38 ;  /* 0x0000000421027c25 */ /* 0x000fc8000f8e0026 */
[----:B------:R-:W-:Y:S01]  /*2550*/  IMAD R7, R33, UR5, R0 ;  /* 0x0000000521077c24 */ /* 0x000fe2000f8e0200 */
[----:B------:R-:W-:Y:S01]  /*2560*/  IADD3 R2, P1, R8, R2, RZ ;  /* 0x0000000208027210 */ /* 0x000fe20007f3e0ff */
[----:B------:R-:W-:Y:S02]  /*2570*/  ULDC.64 UR4, c[0x0][0x5c8] ;  /* 0x0001720000047ab9 */ /* 0x000fe40000000a00 */
[----:B------:R-:W-:Y:S01]  /*2580*/  IMAD R11, R13, UR4, RZ ;  /* 0x000000040d0b7c24 */ /* 0x000fe2000f8e02ff */
[----:B------:R-:W-:-:S03]  /*2590*/  IADD3.X R3, R9, R3, R7, P1, !PT ;  /* 0x0000000309037210 */ /* 0x000fc60000ffe407 */
[C---:B------:R-:W-:Y:S02]  /*25a0*/  IMAD R11, R12.reuse, UR5, R11 ;  /* 0x000000050c0b7c24 */ /* 0x040fe4000f8e020b */
[----:B------:R-:W-:Y:S01]  /*25b0*/  IMAD.WIDE.U32 R14, R12, UR4, R2 ;  /* 0x000000040c0e7c25 */ /* 0x000fe2000f8e0002 */
[----:B------:R-:W-:Y:S06]  /*25c0*/  @P0 BRA `(.L_x_33) ;  /* 0x0000000800c80947 */ /* 0x000fec0003800000 */
[----:B-----5:R-:W-:Y:S01]  /*25d0*/  FSETP.NEU.AND P0, PT, R35, RZ, PT ;  /* 0x000000ff2300720b */ /* 0x020fe20003f0d000 */
[----:B------:R-:W-:Y:S01]  /*25e0*/  BSSY B0, `(.L_x_33) ;  /* 0x00000b0000007945 */ /* 0x000fe20003800000 */
[----:B------:R-:W-:Y:S02]  /*25f0*/  IMAD.IADD R55, R15, 0x1, R11 ;  /* 0x000000010f377824 */ /* 0x000fe400078e020b */
[----:B------:R-:W-:Y:S02]  /*2600*/  IMAD.IADD R32, R46, 0x1, -R5 ;  /* 0x000000012e207824 */ /* 0x000fe400078e0a05 */
[----:B------:R-:W-:-:S07]  /*2610*/  IMAD.IADD R54, R43, 0x1, -R8 ;  /* 0x000000012b367824 */ /* 0x000fce00078e0a08 */
[----:B------:R-:W-:Y:S05]  /*2620*/  @!P0 BRA `(.L_x_34) ;  /* 0x0000000400fc8947 */ /* 0x000fea0003800000 */
[----:B------:R-:W0:Y:S01]  /*2630*/  LDC.64 R20, c[0x0][0x5b8] ;  /* 0x00016e00ff147b82 */ /* 0x000e220000000a00 */
[----:B------:R-:W-:-:S07]  /*2640*/  ULDC.64 UR4, c[0x0][0x5c0] ;  /* 0x0001700000047ab9 */ /* 0x000fce0000000a00 */
[----:B------:R-:W1:Y:S08]  /*2650*/  LDC.64 R50, c[0x0][0x5b0] ;  /* 0x00016c00ff327b82 */ /* 0x000e700000000a00 */
[----:B------:R-:W2:Y:S01]  /*2660*/  LDC.64 R52, c[0x0][0x5a8] ;  /* 0x00016a00ff347b82 */ /* 0x000ea20000000a00 */
[-C--:B0-----:R-:W-:Y:S02]  /*2670*/  IMAD R0, R47, R20.reuse, RZ ;  /* 0x000000142f007224 */ /* 0x081fe400078e02ff */
[----:B------:R-:W-:-:S04]  /*2680*/  IMAD.WIDE.U32 R2, R33, R20, R38 ;  /* 0x0000001421027225 */ /* 0x000fc800078e0026 */
[----:B------:R-:W-:Y:S01]  /*2690*/  IMAD R21, R33, R21, R0 ;  /* 0x0000001521157224 */ /* 0x000fe200078e0200 */
[----:B------:R-:W-:Y:S01]  /*26a0*/  IADD3 R4, P0, R8, R2, RZ ;  /* 0x0000000208047210 */ /* 0x000fe20007f1e0ff */
[----:B-1----:R-:W-:-:S03]  /*26b0*/  IMAD R0, R13, R50, RZ ;  /* 0x000000320d007224 */ /* 0x002fc600078e02ff */
[----:B------:R-:W-:Y:S01]  /*26c0*/  IADD3.X R5, R9, R3, R21, P0, !PT ;  /* 0x0000000309057210 */ /* 0x000fe200007fe415 */
[----:B------:R-:W-:Y:S01]  /*26d0*/  IMAD R47, R12, R51, R0 ;  /* 0x000000330c2f7224 */ /* 0x000fe200078e0200 */
[----:B------:R-:W-:Y:S01]  /*26e0*/  ISETP.GT.AND P0, PT, R54, RZ, PT ;  /* 0x000000ff3600720c */ /* 0x000fe20003f04270 */
[----:B------:R-:W-:-:S03]  /*26f0*/  IMAD.WIDE.U32 R2, R12, R50, R4 ;  /* 0x000000320c027225 */ /* 0x000fc600078e0004 */
[----:B------:R-:W-:Y:S01]  /*2700*/  ISETP.GT.AND P2, PT, R32, RZ, P0 ;  /* 0x000000ff2000720c */ /* 0x000fe20000744270 */
[----:B------:R-:W-:Y:S01]  /*2710*/  IMAD.IADD R0, R3, 0x1, R47 ;  /* 0x0000000103007824 */ /* 0x000fe200078e022f */
[----:B--2---:R-:W-:-:S04]  /*2720*/  LEA R6, P1, R2, R52, 0x1 ;  /* 0x0000003402067211 */ /* 0x004fc800078208ff */
[----:B------:R-:W-:-:S07]  /*2730*/  LEA.HI.X R7, R2, R53, R0, 0x1, P1 ;  /* 0x0000003502077211 */ /* 0x000fce00008f0c00 */
[----:B------:R0:W2:Y:S01]  /*2740*/  @P2 LDG.E.LTC128B.U16 R0, desc[UR36][R6.64] ;  /* 0x0000002406002981 */ /* 0x0000a2000c1e1520 */
[----:B------:R-:W-:Y:S01]  /*2750*/  IMAD.WIDE.U32 R2, R12, R50, R8 ;  /* 0x000000320c027225 */ /* 0x000fe200078e0008 */
[----:B------:R-:W-:Y:S02]  /*2760*/  BSSY B1, `(.L_x_35) ;  /* 0x0000014000017945 */ /* 0x000fe40003800000 */
[----:B------:R-:W-:-:S04]  /*2770*/  IADD3 R10, P1, R38, R2, RZ ;  /* 0x00000002260a7210 */ /* 0x000fc80007f3e0ff */
[----:B------:R-:W-:Y:S02]  /*2780*/  IADD3.X R11, R39, R47, R3, P1, !PT ;  /* 0x0000002f270b7210 */ /* 0x000fe40000ffe403 */
[----:B0-----:R-:W-:Y:S01]  /*2790*/  SHF.L.U64.HI R7, R50, 0x3, R51 ;  /* 0x0000000332077819 */ /* 0x001fe20000010233 */
[----:B------:R-:W-:-:S04]  /*27a0*/  IMAD.WIDE.U32 R10, R33, R20, R10 ;  /* 0x00000014210a7225 */ /* 0x000fc800078e000a */
[----:B------:R-:W-:Y:S02]  /*27b0*/  IMAD.IADD R6, R21, 0x1, R11 ;  /* 0x0000000115067824 */ /* 0x000fe400078e020b */
[----:B--2---:R-:W-:-:S04]  /*27c0*/  IMAD.U32 R2, R0, 0x10000, RZ ;  /* 0x0001000000027824 */ /* 0x004fc800078e00ff */
[----:B------:R-:W-:Y:S01]  /*27d0*/  FMUL R3, R2, R35 ;  /* 0x0000002302037220 */ /* 0x000fe20000400000 */
[----:B------:R-:W-:-:S03]  /*27e0*/  LEA R2, P1, R14, UR4, 0x1 ;  /* 0x000000040e027c11 */ /* 0x000fc6000f8208ff */
[----:B------:R-:W-:Y:S01]  /*27f0*/  FFMA R24, R24, R34, R3 ;  /* 0x0000002218187223 */ /* 0x000fe20000000003 */
[----:B------:R-:W-:Y:S02]  /*2800*/  LEA.HI.X R3, R14, UR5, R55, 0x1, P1 ;  /* 0x000000050e037c11 */ /* 0x000fe400088f0c37 */
[----:B------:R-:W-:Y:S02]  /*2810*/  ISETP.GT.AND P1, PT, R54, 0x1, PT ;  /* 0x000000013600780c */ /* 0x000fe40003f24270 */
[----:B------:R-:W-:Y:S02]  /*2820*/  F2FP.BF16.F32.PACK_AB R24, RZ, R24 ;  /* 0x00000018ff18723e */ /* 0x000fe400000010ff */
[----:B------:R-:W-:Y:S02]  /*2830*/  ISETP.GT.AND P3, PT, R32, RZ, P1 ;  /* 0x000000ff2000720c */ /* 0x000fe40000f64270 */
[C---:B------:R-:W-:Y:S01]  /*2840*/  LEA R14, P4, R10.reuse, R52, 0x1 ;  /* 0x000000340a0e7211 */ /* 0x040fe200078808ff */
[----:B------:R0:W-:Y:S03]  /*2850*/  @P2 STG.E.U16 desc[UR36][R2.64], R24 ;  /* 0x0000001802002986 */ /* 0x0001e6000c101524 */
[----:B------:R-:W-:Y:S01]  /*2860*/  LEA.HI.X R15, R10, R53, R6, 0x1, P4 ;  /* 0x000000350a0f7211 */ /* 0x000fe200020f0c06 */
[----:B------:R-:W-:-:S06]  /*2870*/  IMAD.SHL.U32 R6, R50, 0x8, RZ ;  /* 0x0000000832067824 */ /* 0x000fcc00078e00ff */
[----:B------:R-:W-:Y:S05]  /*2880*/  @!P3 BRA `(.L_x_36) ;  /* 0x000000000004b947 */ /* 0x000fea0003800000 */
[----:B------:R1:W5:Y:S02]  /*2890*/  LDG.E.LTC128B.U16 R0, desc[UR36][R14.64+0x2] ;  /* 0x000002240e007981 */ /* 0x000364000c1e1520 */
.L_x_36:
[----:B------:R-:W-:Y:S05]  /*28a0*/  BSYNC B1 ;  /* 0x0000000000017941 */ /* 0x000fea0003800000 */
.L_x_35:
[----:B------:R-:W-:Y:S01]  /*28b0*/  IMAD.WIDE.U32 R6, R12, R50, R6 ;  /* 0x000000320c067225 */ /* 0x000fe200078e0006 */
[----:B------:R-:W-:-:S03]  /*28c0*/  ISETP.GT.AND P0, PT, R32, 0x8, P0 ;  /* 0x000000082000780c */ /* 0x000fc60000704270 */
[----:B-----5:R-:W-:Y:S02]  /*28d0*/  IMAD.U32 R10, R0, 0x10000, RZ ;  /* 0x00010000000a7824 */ /* 0x020fe400078e00ff */
[----:B------:R-:W-:Y:S01]  /*28e0*/  IMAD.IADD R47, R47, 0x1, R7 ;  /* 0x000000012f2f7824 */ /* 0x000fe200078e0207 */
[----:B------:R-:W-:Y:S01]  /*28f0*/  IADD3 R7, P2, R4, R6, RZ ;  /* 0x0000000604077210 */ /* 0x000fe20007f5e0ff */
[----:B------:R-:W-:-:S04]  /*2900*/  FMUL R10, R10, R35 ;  /* 0x000000230a0a7220 */ /* 0x000fc80000400000 */
[----:B------:R-:W-:Y:S02]  /*2910*/  IMAD.X R12, R47, 0x1, R5, P2 ;  /* 0x000000012f0c7824 */ /* 0x000fe400010e0605 */
[----:B------:R-:W-:Y:S01]  /*2920*/  FFMA R10, R25, R34, R10 ;  /* 0x00000022190a7223 */ /* 0x000fe2000000000a */
[----:B------:R-:W-:-:S04]  /*2930*/  LEA R4, P2, R7, R52, 0x1 ;  /* 0x0000003407047211 */ /* 0x000fc800078408ff */
[--C-:B------:R-:W-:Y:S02]  /*2940*/  LEA.HI.X R5, R7, R53, R12.reuse, 0x1, P2 ;  /* 0x0000003507057211 */ /* 0x100fe400010f0c0c */
[----:B------:R-:W-:Y:S02]  /*2950*/  F2FP.BF16.F32.PACK_AB R10, RZ, R10 ;  /* 0x0000000aff0a723e */ /* 0x000fe400000010ff */
[----:B------:R-:W-:-:S03]  /*2960*/  PRMT R12, R0, 0x7610, R12 ;  /* 0x00007610000c7816 */ /* 0x000fc6000000000c */
[----:B------:R2:W-:Y:S04]  /*2970*/  @P3 STG.E.U16 desc[UR36][R2.64+0x2], R10 ;  /* 0x0000020a02003986 */ /* 0x0005e8000c101524 */
[----:B------:R-:W3:Y:S01]  /*2980*/  @P0 LDG.E.LTC128B.U16 R12, desc[UR36][R4.64] ;  /* 0x00000024040c0981 */ /* 0x000ee2000c1e1520 */
[----:B------:R-:W-:Y:S01]  /*2990*/  IADD3 R8, P2, P3, R38, R6, R8 ;  /* 0x0000000626087210 */ /* 0x000fe20007b5e008 */
[----:B------:R-:W-:Y:S01]  /*29a0*/  BSSY B1, `(.L_x_37) ;  /* 0x0000011000017945 */ /* 0x000fe20003800000 */
[C---:B------:R-:W-:Y:S02]  /*29b0*/  SHF.L.U64.HI R11, R42.reuse, 0x1, R41 ;  /* 0x000000012a0b7819 */ /* 0x040fe40000010229 */
[----:B------:R-:W-:Y:S02]  /*29c0*/  IADD3.X R9, R39, R47, R9, P2, P3 ;  /* 0x0000002f27097210 */ /* 0x000fe400017e6409 */
[----:B------:R-:W-:-:S02]  /*29d0*/  LEA R6, P2, R42, R2, 0x1 ;  /* 0x000000022a067211 */ /* 0x000fc400078408ff */
[----:B------:R-:W-:Y:S01]  /*29e0*/  ISETP.GT.AND P1, PT, R32, 0x8, P1 ;  /* 0x000000082000780c */ /* 0x000fe20000f24270 */
[----:B------:R-:W-:-:S03]  /*29f0*/  IMAD.WIDE.U32 R8, R33, R20, R8 ;  /* 0x0000001421087225 */ /* 0x000fc600078e0008 */
[----:B--2---:R-:W-:Y:S01]  /*2a00*/  LEA R10, P3, R8, R52, 0x1 ;  /* 0x00000034080a7211 */ /* 0x004fe200078608ff */
[----:B---3--:R-:W-:-:S04]  /*2a10*/  IMAD.U32 R0, R12, 0x10000, RZ ;  /* 0x000100000c007824 */ /* 0x008fc800078e00ff */
[----:B------:R-:W-:Y:S01]  /*2a20*/  FMUL R7, R0, R35 ;  /* 0x0000002300077220 */ /* 0x000fe20000400000 */
[----:B------:R-:W-:-:S03]  /*2a30*/  IMAD.IADD R0, R21, 0x1, R9 ;  /* 0x0000000115007824 */ /* 0x000fc600078e0209 */
[----:B------:R-:W-:-:S05]  /*2a40*/  FFMA R7, R26, R34, R7 ;  /* 0x000000221a077223 */ /* 0x000fca0000000007 */
[----:B------:R-:W-:Y:S01]  /*2a50*/  F2FP.BF16.F32.PACK_AB R4, RZ, R7 ;  /* 0x00000007ff04723e */ /* 0x000fe200000010ff */
[----:B------:R-:W-:Y:S01]  /*2a60*/  IMAD.X R7, R11, 0x1, R3, P2 ;  /* 0x000000010b077824 */ /* 0x000fe200010e0603 */
[----:B------:R-:W-:-:S04]  /*2a70*/  LEA.HI.X R11, R8, R53, R0, 0x1, P3 ;  /* 0x00000035080b7211 */ /* 0x000fc800018f0c00 */
[----:B------:R2:W-:Y:S01]  /*2a80*/  @P0 STG.E.U16 desc[UR36][R6.64], R4 ;  /* 0x0000000406000986 */ /* 0x0005e2000c101524 */
[----:B------:R-:W-:Y:S05]  /*2a90*/  @!P1 BRA `(.L_x_38) ;  /* 0x0000000000049947 */ /* 0x000fea0003800000 */
[----:B------:R3:W5:Y:S02]  /*2aa0*/  LDG.E.LTC128B.U16 R12, desc[UR36][R10.64+0x2] ;  /* 0x000002240a0c7981 */ /* 0x000764000c1e1520 */
.L_x_38:
[----:B------:R-:W-:Y:S05]  /*2ab0*/  BSYNC B1 ;  /* 0x0000000000017941 */ /* 0x000fea0003800000 */
.L_x_37:
[----:B-----5:R-:W-:Y:S01]  /*2ac0*/  IMAD.U32 R0, R12, 0x10000, RZ ;  /* 0x000100000c007824 */ /* 0x020fe200078e00ff */
[----:B------:R-:W-:Y:S01]  /*2ad0*/  ISETP.GT.AND P0, PT, R54, 0x8, PT ;  /* 0x000000083600780c */ /* 0x000fe20003f04270 */
[----:B--2---:R-:W-:Y:S01]  /*2ae0*/  @P1 IMAD.MOV.U32 R4, RZ, RZ, R6 ;  /* 0x000000ffff041224 */ /* 0x004fe200078e0006 */
[----:B------:R-:W-:Y:S01]  /*2af0*/  BSSY B1, `(.L_x_39) ;  /* 0x0000009000017945 */ /* 0x000fe20003800000 */
[----:B------:R-:W-:Y:S01]  /*2b00*/  FMUL R0, R0, R35 ;  /* 0x0000002300007220 */ /* 0x000fe20000400000 */
[----:B------:R-:W-:Y:S01]  /*2b10*/  @P1 IMAD.MOV.U32 R5, RZ, RZ, R7 ;  /* 0x000000ffff051224 */ /* 0x000fe200078e0007 */
[----:B------:R-:W-:Y:S02]  /*2b20*/  ISETP.GT.AND P2, PT, R32, RZ, P0 ;  /* 0x000000ff2000720c */ /* 0x000fe40000744270 */
[----:B------:R-:W-:-:S05]  /*2b30*/  FFMA R0, R27, R34, R0 ;  /* 0x000000221b007223 */ /* 0x000fca0000000000 */
[----:B------:R-:W-:-:S05]  /*2b40*/  F2FP.BF16.F32.PACK_AB R0, RZ, R0 ;  /* 0x00000000ff00723e */ /* 0x000fca00000010ff */
[----:B------:R2:W-:Y:S01]  /*2b50*/  @P1 STG.E.U16 desc[UR36][R4.64+0x2], R0 ;  /* 0x0000020004001986 */ /* 0x0005e2000c101524 */
[----:B------:R-:W-:Y:S05]  /*2b60*/  @!P2 BRA `(.L_x_40) ;  /* 0x000000000004a947 */ /* 0x000fea0003800000 */
[----:B------:R4:W5:Y:S02]  /*2b70*/  LDG.E.LTC128B.U16 R12, desc[UR36][R14.64+0x10] ;  /* 0x000010240e0c7981 */ /* 0x000964000c1e1520 */
.L_x_40:
[----:B------:R-:W-:Y:S05]  /*2b80*/  BSYNC B1 ;  /* 0x0000000000017941 */ /* 0x000fea0003800000 */
.L_x_39:
[----:B--2--5:R-:W-:Y:S01]  /*2b90*/  IMAD.U32 R0, R12, 0x10000, RZ ;  /* 0x000100000c007824 */ /* 0x024fe200078e00ff */
[----:B------:R-:W-:Y:S01]  /*2ba0*/  ISETP.GT.AND P1, PT, R54, 0x9, PT ;  /* 0x000000093600780c */ /* 0x000fe20003f24270 */
[----:B------:R-:W-:Y:S02]  /*2bb0*/  BSSY B1, `(.L_x_41) ;  /* 0x0000008000017945 */ /* 0x000fe40003800000 */
[----:B------:R-:W-:Y:S01]  /*2bc0*/  FMUL R5, R0, R35 ;  /* 0x0000002300057220 */ /* 0x000fe20000400000 */
[----:B------:R-:W-:-:S03]  /*2bd0*/  ISETP.GT.AND P3, PT, R32, RZ, P1 ;  /* 0x000000ff2000720c */ /* 0x000fc60000f64270 */
[----:B------:R-:W-:-:S05]  /*2be0*/  FFMA R5, R28, R34, R5 ;  /* 0x000000221c057223 */ /* 0x000fca0000000005 */
[----:B------:R-:W-:-:S05]  /*2bf0*/  F2FP.BF16.F32.PACK_AB R5, RZ, R5 ;  /* 0x00000005ff05723e */ /* 0x000fca00000010ff */
[----:B------:R2:W-:Y:S01]  /*2c00*/  @P2 STG.E.U16 desc[UR36][R2.64+0x10], R5 ;  /* 0x0000100502002986 */ /* 0x0005e2000c101524 */
[----:B------:R-:W-:Y:S05]  /*2c10*/  @!P3 BRA `(.L_x_42) ;  /* 0x000000000004b947 */ /* 0x000fea0003800000 */
[----:B------:R0:W5:Y:S02]  /*2c20*/  LDG.E.LTC128B.U16 R12, desc[UR36][R14.64+0x12] ;  /* 0x000012240e0c7981 */ /* 0x000164000c1e1520 */
.L_x_42:
[----:B------:R-:W-:Y:S05]  /*2c30*/  BSYNC B1 ;  /* 0x0000000000017941 */ /* 0x000fea0003800000 */
.L_x_41:
[----:B-----5:R-:W-:Y:S01]  /*2c40*/  IMAD.U32 R0, R12, 0x10000, RZ ;  /* 0x000100000c007824 */ /* 0x020fe200078e00ff */
[----:B------:R-:W-:Y:S01]  /*2c50*/  ISETP.GT.AND P0, PT, R32, 0x8, P0 ;  /* 0x000000082000780c */ /* 0x000fe20000704270 */
[----:B------:R-:W-:Y:S02]  /*2c60*/  BSSY B1, `(.L_x_43) ;  /* 0x0000007000017945 */ /* 0x000fe40003800000 */
[----:B------:R-:W-:-:S04]  /*2c70*/  FMUL R0, R0, R35 ;  /* 0x0000002300007220 */ /* 0x000fc80000400000 */
[----:B------:R-:W-:-:S05]  /*2c80*/  FFMA R0, R29, R34, R0 ;  /* 0x000000221d007223 */ /* 0x000fca0000000000 */
[----:B------:R-:W-:-:S05]  /*2c90*/  F2FP.BF16.F32.PACK_AB R0, RZ, R0 ;  /* 0x00000000ff00723e */ /* 0x000fca00000010ff */
[----:B------:R0:W-:Y:S01]  /*2ca0*/  @P3 STG.E.U16 desc[UR36][R2.64+0x12], R0 ;  /* 0x0000120002003986 */ /* 0x0001e2000c101524 */
[----:B------:R-:W-:Y:S05]  /*2cb0*/  @!P0 BRA `(.L_x_44) ;  /* 0x0000000000048947 */ /* 0x000fea0003800000 */
[----:B------:R0:W5:Y:S02]  /*2cc0*/  LDG.E.LTC128B.U16 R12, desc[UR36][R10.64+0x10] ;  /* 0x000010240a0c7981 */ /* 0x000164000c1e1520 */
.L_x_44:
[----:B------:R-:W-:Y:S05]  /*2cd0*/  BSYNC B1 ;  /* 0x0000000000017941 */ /* 0x000fea0003800000 */
.L_x_43:
[----:B0----5:R-:W-:Y:S01]  /*2ce0*/  IMAD.U32 R0, R12, 0x10000, RZ ;  /* 0x000100000c007824 */ /* 0x021fe200078e00ff */
[----:B------:R-:W-:Y:S01]  /*2cf0*/  ISETP.GT.AND P1, PT, R32, 0x8, P1 ;  /* 0x000000082000780c */ /* 0x000fe20000f24270 */
[----:B--2---:R-:W-:Y:S01]  /*2d00*/  @P0 IMAD.MOV.U32 R2, RZ, RZ, R6 ;  /* 0x000000ffff020224 */ /* 0x004fe200078e0006 */
[----:B------:R-:W-:Y:S01]  /*2d10*/  BSSY B1, `(.L_x_45) ;  /* 0x0000009000017945 */ /* 0x000fe20003800000 */
[----:B------:R-:W-:-:S04]  /*2d20*/  FMUL R3, R0, R35 ;  /* 0x0000002300037220 */ /* 0x000fc80000400000 */
[----:B------:R-:W-:-:S05]  /*2d30*/  FFMA R3, R30, R34, R3 ;  /* 0x000000221e037223 */ /* 0x000fca0000000003 */
[----:B------:R-:W-:-:S04]  /*2d40*/  F2FP.BF16.F32.PACK_AB R3, RZ, R3 ;  /* 0x00000003ff03723e */ /* 0x000fc800000010ff */
[----:B------:R-:W-:Y:S01]  /*2d50*/  PRMT R0, R3, 0x7610, R0 ;  /* 0x0000761003007816 */ /* 0x000fe20000000000 */
[----:B------:R-:W-:-:S05]  /*2d60*/  @P0 IMAD.MOV.U32 R3, RZ, RZ, R7 ;  /* 0x000000ffff030224 */ /* 0x000fca00078e0007 */
[----:B------:R0:W-:Y:S01]  /*2d70*/  @P0 STG.E.U16 desc[UR36][R2.64+0x10], R0 ;  /* 0x0000100002000986 */ /* 0x0001e2000c101524 */
[----:B------:R-:W-:Y:S05]  /*2d80*/  @!P1 BRA `(.L_x_46) ;  /* 0x0000000000049947 */ /* 0x000fea0003800000 */
[----:B------:R2:W5:Y:S02]  /*2d90*/  LDG.E.LTC128B.U16 R12, desc[UR36][R10.64+0x12] ;  /* 0x000012240a0c7981 */ /* 0x000564000c1e1520 */
.L_x_46:
[----:B------:R-:W-:Y:S05]  /*2da0*/  BSYNC B1 ;  /* 0x0000000000017941 */ /* 0x000fea0003800000 */
.L_x_45:
[----:B------:R-:W-:Y:S05]  /*2db0*/  @!P1 BRA `(.L_x_47) ;  /* 0x0000000000c89947 */ /* 0x000fea0003800000 */
[----:B-----5:R-:W-:-:S04]  /*2dc0*/  IMAD.U32 R12, R12, 0x10000, RZ ;  /* 0x000100000c0c7824 */ /* 0x020fc800078e00ff */
[----:B------:R-:W-:-:S04]  /*2dd0*/  FMUL R12, R12, R35 ;  /* 0x000000230c0c7220 */ /* 0x000fc80000400000 */
[----:B------:R-:W-:-:S05]  /*2de0*/  FFMA R12, R31, R34, R12 ;  /* 0x000000221f0c7223 */ /* 0x000fca000000000c */
[----:B------:R-:W-:-:S05]  /*2df0*/  F2FP.BF16.F32.PACK_AB R12, RZ, R12 ;  /* 0x0000000cff0c723e */ /* 0x000fca00000010ff */
[----:B------:R0:W-:Y:S01]  /*2e00*/  STG.E.U16 desc[UR36][R6.64+0x12], R12 ;  /* 0x0000120c06007986 */ /* 0x0001e2000c101524 */
[----:B------:R-:W-:Y:S05]  /*2e10*/  BRA `(.L_x_47) ;  /* 0x0000000000b07947 */ /* 0x000fea0003800000 */
.L_x_34:
[----:B------:R-:W-:Y:S01]  /*2e20*/  ULDC.64 UR4, c[0x0][0x5c0] ;  /* 0x0001700000047ab9 */ /* 0x000fe20000000a00 */
[----:B------:R-:W-:Y:S01]  /*2e30*/  ISETP.GT.AND P0, PT, R54, RZ, PT ;  /* 0x000000ff3600720c */ /* 0x000fe20003f04270 */
[-C--:B------:R-:W-:Y:S01]  /*2e40*/  FMUL R24, R24, R34.reuse ;  /* 0x0000002218187220 */ /* 0x080fe20000400000 */
[----:B------:R-:W-:Y:S01]  /*2e50*/  LEA R2, P5, R14, UR4, 0x1 ;  /* 0x000000040e027c11 */ /* 0x000fe2000f8a08ff */
[-C--:B------:R-:W-:Y:S01]  /*2e60*/  FMUL R25, R25, R34.reuse ;  /* 0x0000002219197220 */ /* 0x080fe20000400000 */
[----:B------:R-:W-:Y:S01]  /*2e70*/  ISETP.GT.AND P2, PT, R54, 0x1, PT ;  /* 0x000000013600780c */ /* 0x000fe20003f44270 */
[-C--:B------:R-:W-:Y:S01]  /*2e80*/  FMUL R26, R26, R34.reuse ;  /* 0x000000221a1a7220 */ /* 0x080fe20000400000 */
[----:B------:R-:W-:Y:S01]  /*2e90*/  ISETP.GT.AND P4, PT, R32, RZ, P0 ;  /* 0x000000ff2000720c */ /* 0x000fe20000784270 */
[-C--:B------:R-:W-:Y:S01]  /*2ea0*/  FMUL R27, R27, R34.reuse ;  /* 0x000000221b1b7220 */ /* 0x080fe20000400000 */
[----:B------:R-:W-:Y:S01]  /*2eb0*/  LEA.HI.X R3, R14, UR5, R55, 0x1, P5 ;  /* 0x000000050e037c11 */ /* 0x000fe2000a8f0c37 */
[-C--:B------:R-:W-:Y:S01]  /*2ec0*/  FMUL R28, R28, R34.reuse ;  /* 0x000000221c1c7220 */ /* 0x080fe20000400000 */
[----:B------:R-:W-:Y:S01]  /*2ed0*/  ISETP.GT.AND P5, PT, R32, RZ, P2 ;  /* 0x000000ff2000720c */ /* 0x000fe200017a4270 */
[----:B------:R-:W-:Y:S01]  /*2ee0*/  FMUL R29, R29, R34 ;  /* 0x000000221d1d7220 */ /* 0x000fe20000400000 */
[----:B------:R-:W-:Y:S01]  /*2ef0*/  F2FP.BF16.F32.PACK_AB R24, RZ, R24 ;  /* 0x00000018ff18723e */ /* 0x000fe200000010ff */
[-C--:B------:R-:W-:Y:S01]  /*2f00*/  FMUL R30, R30, R34.reuse ;  /* 0x000000221e1e7220 */ /* 0x080fe20000400000 */
[----:B------:R-:W-:Y:S01]  /*2f10*/  F2FP.BF16.F32.PACK_AB R25, RZ, R25 ;  /* 0x00000019ff19723e */ /* 0x000fe200000010ff */
[----:B------:R-:W-:Y:S01]  /*2f20*/  FMUL R31, R31, R34 ;  /* 0x000000221f1f7220 */ /* 0x000fe20000400000 */
[----:B------:R-:W-:-:S02]  /*2f30*/  SHF.L.U64.HI R5, R42, 0x1, R41 ;  /* 0x000000012a057819 */ /* 0x000fc40000010229 */
[C---:B------:R-:W-:Y:S01]  /*2f40*/  ISETP.GT.AND P3, PT, R54.reuse, 0x8, PT ;  /* 0x000000083600780c */ /* 0x040fe20003f64270 */
[----:B------:R-:W-:Y:S01]  /*2f50*/  @P4 STG.E.U16 desc[UR36][R2.64], R24 ;  /* 0x0000001802004986 */ /* 0x000fe2000c101524 */
[----:B------:R-:W-:Y:S02]  /*2f60*/  ISETP.GT.AND P1, PT, R54, 0x9, PT ;  /* 0x000000093600780c */ /* 0x000fe40003f24270 */
[----:B------:R-:W-:Y:S01]  /*2f70*/  ISETP.GT.AND P0, PT, R32, 0x8, P0 ;  /* 0x000000082000780c */ /* 0x000fe20000704270 */
[----:B------:R-:W-:Y:S01]  /*2f80*/  @P5 STG.E.U16 desc[UR36][R2.64+0x2], R25 ;  /* 0x0000021902005986 */ /* 0x000fe2000c101524 */
[----:B------:R-:W-:Y:S02]  /*2f90*/  LEA R4, P5, R42, R2, 0x1 ;  /* 0x000000022a047211 */ /* 0x000fe400078a08ff */
[C---:B------:R-:W-:Y:S02]  /*2fa0*/  ISETP.GT.AND P2, PT, R32.reuse, 0x8, P2 ;  /* 0x000000082000780c */ /* 0x040fe40001744270 */
[C---:B------:R-:W-:Y:S01]  /*2fb0*/  ISETP.GT.AND P4, PT, R32.reuse, RZ, P3 ;  /* 0x000000ff2000720c */ /* 0x040fe20001f84270 */
[----:B------:R-:W-:Y:S01]  /*2fc0*/  IMAD.X R5, R5, 0x1, R3, P5 ;  /* 0x0000000105057824 */ /* 0x000fe200028e0603 */
[----:B------:R-:W-:-:S02]  /*2fd0*/  ISETP.GT.AND P5, PT, R32, RZ, P1 ;  /* 0x000000ff2000720c */ /* 0x000fc40000fa4270 */
[C---:B------:R-:W-:Y:S02]  /*2fe0*/  ISETP.GT.AND P3, PT, R32.reuse, 0x8, P3 ;  /* 0x000000082000780c */ /* 0x040fe40001f64270 */
[----:B------:R-:W-:Y:S02]  /*2ff0*/  F2FP.BF16.F32.PACK_AB R26, RZ, R26 ;  /* 0x0000001aff1a723e */ /* 0x000fe400000010ff */
[----:B------:R-:W-:Y:S02]  /*3000*/  F2FP.BF16.F32.PACK_AB R27, RZ, R27 ;  /* 0x0000001bff1b723e */ /* 0x000fe400000010ff */
[----:B------:R-:W-:Y:S01]  /*3010*/  ISETP.GT.AND P1, PT, R32, 0x8, P1 ;  /* 0x000000082000780c */ /* 0x000fe20000f24270 */
[----:B------:R-:W-:Y:S01]  /*3020*/  @P0 STG.E.U16 desc[UR36][R4.64], R26 ;  /* 0x0000001a04000986 */ /* 0x000fe2000c101524 */
[----:B------:R-:W-:Y:S02]  /*3030*/  F2FP.BF16.F32.PACK_AB R28, RZ, R28 ;  /* 0x0000001cff1c723e */ /* 0x000fe400000010ff */
[----:B------:R-:W-:Y:S01]  /*3040*/  F2FP.BF16.F32.PACK_AB R29, RZ, R29 ;  /* 0x0000001dff1d723e */ /* 0x000fe200000010ff */
[----:B------:R-:W-:Y:S01]  /*3050*/  @P2 STG.E.U16 desc[UR36][R4.64+0x2], R27 ;  /* 0x0000021b04002986 */ /* 0x000fe2000c101524 */
[----:B------:R-:W-:-:S02]  /*3060*/  F2FP.BF16.F32.PACK_AB R30, RZ, R30 ;  /* 0x0000001eff1e723e */ /* 0x000fc400000010ff */
[----:B------:R-:W-:Y:S01]  /*3070*/  F2FP.BF16.F32.PACK_AB R31, RZ, R31 ;  /* 0x0000001fff1f723e */ /* 0x000fe200000010ff */
[----:B------:R-:W-:Y:S04]  /*3080*/  @P4 STG.E.U16 desc[UR36][R2.64+0x10], R28 ;  /* 0x0000101c02004986 */ /* 0x000fe8000c101524 */
[----:B------:R0:W-:Y:S02]  /*3090*/  @P5 STG.E.U16 desc[UR36][R2.64+0x12], R29 ;  /* 0x0000121d02005986 */ /* 0x0001e4000c101524 */
[----:B0-----:R-:W-:Y:S02]  /*30a0*/  @P3 IMAD.MOV.U32 R2, RZ, RZ, R4 ;  /* 0x000000ffff023224 */ /* 0x001fe400078e0004 */
[----:B------:R-:W-:-:S05]  /*30b0*/  @P3 IMAD.MOV.U32 R3, RZ, RZ, R5 ;  /* 0x000000ffff033224 */ /* 0x000fca00078e0005 */
[----:B------:R0:W-:Y:S04]  /*30c0*/  @P3 STG.E.U16 desc[UR36][R2.64+0x10], R30 ;  /* 0x0000101e02003986 */ /* 0x0001e8000c101524 */
[----:B------:R0:W-:Y:S02]  /*30d0*/  @P1 STG.E.U16 desc[UR36][R4.64+0x12], R31 ;  /* 0x0000121f04001986 */ /* 0x0001e4000c101524 */
.L_x_47:
[----:B------:R-:W-:Y:S05]  /*30e0*/  BSYNC B0 ;  /* 0x0000000000007941 */ /* 0x000fea0003800000 */
.L_x_33:
[----:B------:R-:W-:Y:S01]  /*30f0*/  LEA R22, P0, R16, R22, 0x1 ;  /* 0x0000001610167211 */ /* 0x000fe200078008ff */
[----:B------:R-:W-:Y:S01]  /*3100*/  ULDC.64 UR4, c[0x0][0x650] ;  /* 0x0001940000047ab9 */ /* 0x000fe20000000a00 */
[----:B0-----:R-:W-:Y:S02]  /*3110*/  IMAD.U32 R0, RZ, RZ, UR44 ;  /* 0x0000002cff007e24 */ /* 0x001fe4000f8e00ff */
[----:B------:R-:W-:Y:S02]  /*3120*/  IMAD.MOV.U32 R32, RZ, RZ, -0x1 ;  /* 0xffffffffff207424 */ /* 0x000fe400078e00ff */
[----:B------:R-:W-:Y:S01]  /*3130*/  IMAD.X R19, R44, 0x1, R19, P0 ;  /* 0x000000012c137824 */ /* 0x000fe200000e0613 */
[----:B------:R-:W-:Y:S01]  /*3140*/  ISETP.GE.U32.AND P0, PT, R22, UR4, PT ;  /* 0x0000000416007c0c */ /* 0x000fe2000bf06070 */
[----:B------:R0:W-:Y:S01]  /*3150*/  SYNCS.ARRIVE.TRANS64.A1T0 RZ, [R0+UR48], RZ ;  /* 0x000000ff00ff79a7 */ /* 0x0001e20008100030 */
[----:B------:R-:W-:Y:S02]  /*3160*/  IMAD.MOV.U32 R2, RZ, RZ, -0x1 ;  /* 0xffffffffff027424 */ /* 0x000fe400078e00ff */
[----:B------:R-:W-:Y:S01]  /*3170*/  ISETP.GE.U32.AND.EX P0, PT, R19, UR5, PT, P0 ;  /* 0x0000000513007c0c */ /* 0x000fe2000bf06100 */
[----:B------:R-:W-:Y:S01]  /*3180*/  IMAD.MOV.U32 R33, RZ, RZ, -0x1 ;  /* 0xffffffffff217424 */ /* 0x000fe200078e00ff */
[----:B0-----:R-:W-:-:S11]  /*3190*/  PRMT R0, RZ, 0x7610, R0 ;  /* 0x00007610ff007816 */ /* 0x001fd60000000000 */
[----:B------:R-:W-:Y:S05]  /*31a0*/  @P0 BRA `(.L_x_48) ;  /* 0x0000000400580947 */ /* 0x000fea0003800000 */
[----:B------:R-:W0:Y:S01]  /*31b0*/  LDC.64 R8, c[0x0][0x628] ;  /* 0x00018a00ff087b82 */ /* 0x000e220000000a00 */
[----:B-1--4-:R-:W1:Y:S01]  /*31c0*/  S2R R14, SR_CTAID.X ;  /* 0x00000000000e7919 */ /* 0x012e620000002500 */
[----:B------:R-:W-:Y:S02]  /*31d0*/  IMAD.MOV.U32 R6, RZ, RZ, R22 ;  /* 0x000000ffff067224 */ /* 0x000fe400078e0016 */
[----:B------:R-:W-:Y:S01]  /*31e0*/  IMAD.MOV.U32 R7, RZ, RZ, R19 ;  /* 0x000000ffff077224 */ /* 0x000fe200078e0013 */
[----:B------:R-:W4:Y:S03]  /*31f0*/  S2R R15, SR_CTAID.Y ;  /* 0x00000000000f7919 */ /* 0x000f260000002600 */
[----:B------:R-:W1:Y:S08]  /*3200*/  LDC R0, c[0x0][0x630] ;  /* 0x00018c00ff007b82 */ /* 0x000e700000000800 */
[----:B-----5:R-:W1:Y:S01]  /*3210*/  LDC.64 R12, c[0x0][0x620] ;  /* 0x00018800ff0c7b82 */ /* 0x020e620000000a00 */
[----:B0-----:R-:W-:-:S04]  /*3220*/  ISETP.NE.U32.AND P0, PT, R8, RZ, PT ;  /* 0x000000ff0800720c */ /* 0x001fc80003f05070 */
[----:B------:R-:W-:-:S13]  /*3230*/  ISETP.NE.AND.EX P0, PT, R9, RZ, PT, P0 ;  /* 0x000000ff0900720c */ /* 0x000fda0003f05300 */
[----:B-1--4-:R-:W-:Y:S05]  /*3240*/  @!P0 BRA `(.L_x_49) ;  /* 0x0000000000288947 */ /* 0x012fea0003800000 */
[----:B------:R-:W0:Y:S02]  /*3250*/  LDC R3, c[0x0][0x634] ;  /* 0x00018d00ff037b82 */ /* 0x000e240000000800 */
[----:B0-----:R-:W-:-:S05]  /*3260*/  IADD3 R7, P0, R22, R3, RZ ;  /* 0x0000000316077210 */ /* 0x001fca0007f1e0ff */
[----:B--23--:R-:W-:-:S04]  /*3270*/  IMAD.X R11, RZ, RZ, R19, P0 ;  /* 0x000000ffff0b7224 */ /* 0x00cfc800000e0613 */
[----:B------:R-:W-:-:S04]  /*3280*/  IMAD.WIDE.U32 R2, R11, R8, RZ ;  /* 0x000000080b027225 */ /* 0x000fc800078e00ff */
[----:B------:R-:W-:-:S04]  /*3290*/  IMAD.WIDE.U32 R4, P0, R7, R9, R2 ;  /* 0x0000000907047225 */ /* 0x000fc80007800002 */
[----:B------:R-:W-:-:S04]  /*32a0*/  IMAD.WIDE.U32 R2, R7, R8, RZ ;  /* 0x0000000807027225 */ /* 0x000fc800078e00ff */
[----:B------:R-:W-:Y:S01]  /*32b0*/  IMAD.X R7, RZ, RZ, RZ, P0 ;  /* 0x000000ffff077224 */ /* 0x000fe200000e06ff */
[----:B------:R-:W-:Y:S01]  /*32c0*/  IADD3 RZ, P0, R3, R4, RZ ;  /* 0x0000000403ff7210 */ /* 0x000fe20007f1e0ff */
[----:B------:R-:W-:-:S04]  /*32d0*/  IMAD.MOV.U32 R6, RZ, RZ, R5 ;  /* 0x000000ffff067224 */ /* 0x000fc800078e0005 */
[----:B------:R-:W-:-:S08]  /*32e0*/  IMAD.WIDE.U32.X R6, R11, R9, R6, P0 ;  /* 0x000000090b067225 */ /* 0x000fd000000e0406 */
.L_x_49:
[-CC-:B------:R-:W-:Y:S01]  /*32f0*/  SHF.R.U64 R33, R6, R0.reuse, R7.reuse ;  /* 0x0000000006217219 */ /* 0x180fe20000001207 */
[----:B------:R-:W0:Y:S01]  /*3300*/  LDC.64 R28, c[0x0][0x640] ;  /* 0x00019000ff1c7b82 */ /* 0x000e220000000a00 */
[----:B------:R-:W-:Y:S01]  /*3310*/  SHF.R.U32.HI R0, RZ, R0, R7 ;  /* 0x00000000ff007219 */ /* 0x000fe20000011607 */
[----:B------:R-:W-:Y:S01]  /*3320*/  IMAD.MOV.U32 R2, RZ, RZ, R22 ;  /* 0x000000ffff027224 */ /* 0x000fe200078e0016 */
[----:B------:R-:W-:Y:S01]  /*3330*/  IADD3 R5, P0, RZ, -R33, RZ ;  /* 0x80000021ff057210 */ /* 0x000fe20007f1e0ff */
[----:B------:R-:W-:Y:S01]  /*3340*/  ULDC UR4, c[0x0][0x150] ;  /* 0x0000540000047ab9 */ /* 0x000fe20000000800 */
[----:B------:R-:W-:-:S03]  /*3350*/  I2FP.F32.U32 R6, R14 ;  /* 0x0000000e00067245 */ /* 0x000fc60000201000 */
[----:B------:R-:W1:Y:S01]  /*3360*/  LDC R4, c[0x0][0x618] ;  /* 0x00018600ff047b82 */ /* 0x000e620000000800 */
[----:B------:R-:W-:Y:S02]  /*3370*/  IMAD.X R3, RZ, RZ, ~R0, P0 ;  /* 0x000000ffff037224 */ /* 0x000fe400000e0e00 */
[----:B------:R-:W-:Y:S01]  /*3380*/  FMUL R6, R6, UR4 ;  /* 0x0000000406067c20 */ /* 0x000fe20008400000 */
[----:B------:R-:W-:Y:S01]  /*3390*/  ULDC UR4, c[0x0][0x154] ;  /* 0x0000550000047ab9 */ /* 0x000fe20000000800 */
[-C--:B------:R-:W-:Y:S02]  /*33a0*/  IMAD R0, R3, R12.reuse, RZ ;  /* 0x0000000c03007224 */ /* 0x080fe400078e02ff */
[----:B------:R-:W-:Y:S01]  /*33b0*/  IMAD.MOV.U32 R3, RZ, RZ, R19 ;  /* 0x000000ffff037224 */ /* 0x000fe200078e0013 */
[----:B------:R-:W2:Y:S01]  /*33c0*/  LDC R24, c[0x0][0x608] ;  /* 0x00018200ff187b82 */ /* 0x000ea20000000800 */
[----:B------:R-:W4:Y:S01]  /*33d0*/  F2I.U32.TRUNC.NTZ R6, R6 ;  /* 0x0000000600067305 */ /* 0x000f22000020f000 */
[----:B------:R-:W-:-:S04]  /*33e0*/  IMAD.WIDE.U32 R2, R5, R12, R2 ;  /* 0x0000000c05027225 */ /* 0x000fc800078e0002 */
[----:B------:R-:W-:Y:S02]  /*33f0*/  IMAD R5, R5, R13, R0 ;  /* 0x0000000d05057224 */ /* 0x000fe400078e0200 */
[----:B------:R-:W5:Y:S01]  /*3400*/  LDC R26, c[0x0][0x658] ;  /* 0x00019600ff1a7b82 */ /* 0x000f620000000800 */
[----:B------:R-:W-:Y:S01]  /*3410*/  I2FP.F32.U32 R0, R15 ;  /* 0x0000000f00007245 */ /* 0x000fe20000201000 */
[----:B------:R-:W-:Y:S01]  /*3420*/  IMAD.IADD R3, R3, 0x1, R5 ;  /* 0x0000000103037824 */ /* 0x000fe200078e0205 */
[----:B0-----:R-:W-:-:S03]  /*3430*/  ISETP.NE.U32.AND P0, PT, R28, RZ, PT ;  /* 0x000000ff1c00720c */ /* 0x001fc60003f05070 */
[----:B------:R-:W-:Y:S02]  /*3440*/  FMUL R0, R0, UR4 ;  /* 0x0000000400007c20 */ /* 0x000fe40008400000 */
[----:B------:R-:W0:Y:S01]  /*3450*/  LDC R7, c[0x0][0x144] ;  /* 0x00005100ff077b82 */ /* 0x000e220000000800 */
[-CC-:B-1----:R-:W-:Y:S01]  /*3460*/  SHF.R.U64 R8, R2, R4.reuse, R3.reuse ;  /* 0x0000000402087219 */ /* 0x182fe20000001203 */
[----:B------:R1:W0:Y:S01]  /*3470*/  F2I.U32.TRUNC.NTZ R12, R0 ;  /* 0x00000000000c7305 */ /* 0x000222000020f000 */
[----:B------:R-:W-:Y:S01]  /*3480*/  ISETP.NE.AND.EX P0, PT, R29, RZ, PT, P0 ;  /* 0x000000ff1d00720c */ /* 0x000fe20003f05300 */
[----:B----4-:R-:W-:Y:S01]  /*3490*/  IMAD.MOV R6, RZ, RZ, -R6 ;  /* 0x000000ffff067224 */ /* 0x010fe200078e0a06 */
[----:B------:R-:W-:-:S03]  /*34a0*/  SHF.R.U32.HI R3, RZ, R4, R3 ;  /* 0x00000004ff037219 */ /* 0x000fc60000011603 */
[----:B------:R-:W4:Y:S01]  /*34b0*/  LDC R20, c[0x0][0x148] ;  /* 0x00005200ff147b82 */ /* 0x000f220000000800 */
[-CC-:B--23--:R-:W-:Y:S02]  /*34c0*/  SHF.R.U64 R10, R8, R24.reuse, R3.reuse ;  /* 0x00000018080a7219 */ /* 0x18cfe40000001203 */
[----:B------:R-:W-:-:S05]  /*34d0*/  SHF.R.U32.HI R3, RZ, R24, R3 ;  /* 0x00000018ff037219 */ /* 0x000fca0000011603 */
[----:B------:R-:W2:Y:S01]  /*34e0*/  LDC R13, c[0x0][0x600] ;  /* 0x00018000ff0d7b82 */ /* 0x000ea20000000800 */
[-CC-:B-----5:R-:W-:Y:S02]  /*34f0*/  SHF.R.U64 R11, R10, R26.reuse, R3.reuse ;  /* 0x0000001a0a0b7219 */ /* 0x1a0fe40000001203 */
[----:B------:R-:W-:-:S03]  /*3500*/  SHF.R.U32.HI R3, RZ, R26, R3 ;  /* 0x0000001aff037219 */ /* 0x000fc60000011603 */
[----:B------:R-:W-:Y:S02]  /*3510*/  IMAD.MOV.U32 R2, RZ, RZ, R11 ;  /* 0x000000ffff027224 */ /* 0x000fe400078e000b */
[----:B------:R-:W3:Y:S01]  /*3520*/  LDC R21, c[0x0][0x648] ;  /* 0x00019200ff157b82 */ /* 0x000ee20000000800 */
[----:B0-----:R-:W-:-:S07]  /*3530*/  IMAD R32, R7, R6, R14 ;  /* 0x0000000607207224 */ /* 0x001fce00078e020e */
[----:B------:R-:W0:Y:S08]  /*3540*/  LDC R25, c[0x0][0x638] ;  /* 0x00018e00ff197b82 */ /* 0x000e300000000800 */
[----:B------:R-:W0:Y:S01]  /*3550*/  LDC R27, c[0x0][0x610] ;  /* 0x00018400ff1b7b82 */ /* 0x000e220000000800 */
[----:B-1--4-:R-:W-:Y:S05]  /*3560*/  @!P0 BRA `(.L_x_50) ;  /* 0x0000000000288947 */ /* 0x012fea0003800000 */
        /* <DEDUP_REMOVED lines=10> */
.L_x_50:
[----:B------:R-:W-:Y:S01]  /*3610*/  ISETP.NE.AND P0, PT, R23, 0x1, PT ;  /* 0x000000011700780c */ /* 0x000fe20003f05270 */
[----:B--2---:R-:W-:Y:S01]  /*3620*/  VIADD R5, R13, 0xffffffff ;  /* 0xffffffff0d057836 */ /* 0x004fe20000000000 */
[----:B---3--:R-:W-:Y:S01]  /*3630*/  SHF.R.U64 R0, R2, R21, R3 ;  /* 0x0000001502007219 */ /* 0x008fe20000001203 */
[----:B------:R-:W-:Y:S01]  /*3640*/  IMAD.MOV R12, RZ, RZ, -R12 ;  /* 0x000000ffff0c7224 */ /* 0x000fe200078e0a0c */
[----:B------:R-:W-:Y:S02]  /*3650*/  LOP3.LUT R3, R10, R45, RZ, 0xc0, !PT ;  /* 0x0000002d0a037212 */ /* 0x000fe400078ec0ff */
[----:B------:R-:W-:Y:S01]  /*3660*/  LOP3.LUT R5, R8, R5, RZ, 0xc0, !PT ;  /* 0x0000000508057212 */ /* 0x000fe200078ec0ff */
[----:B------:R-:W-:Y:S02]  /*3670*/  IMAD.MOV R2, RZ, RZ, -R0 ;  /* 0x000000ffff027224 */ /* 0x000fe400078e0a00 */
[----:B------:R-:W-:Y:S02]  /*3680*/  IMAD R3, R40, R0, R3 ;  /* 0x0000000028037224 */ /* 0x000fe400078e0203 */
[----:B0-----:R-:W-:-:S02]  /*3690*/  IMAD R0, R2, R25, R11 ;  /* 0x0000001902007224 */ /* 0x001fc400078e020b */
[----:B------:R-:W-:Y:S02]  /*36a0*/  @P0 IMAD R32, R20, R12, R15 ;  /* 0x0000000c14200224 */ /* 0x000fe400078e020f */
[----:B------:R-:W-:Y:S02]  /*36b0*/  IMAD.MOV.U32 R2, RZ, RZ, 0x1 ;  /* 0x00000001ff027424 */ /* 0x000fe400078e00ff */
[----:B------:R-:W-:Y:S02]  /*36c0*/  IMAD R32, R3, R27, R32 ;  /* 0x0000001b03207224 */ /* 0x000fe400078e0220 */
[----:B------:R-:W-:Y:S01]  /*36d0*/  IMAD R3, R0, R13, R5 ;  /* 0x0000000d00037224 */ /* 0x000fe200078e0205 */
[----:B------:R-:W-:-:S04]  /*36e0*/  PRMT R0, R2, 0x7610, R0 ;  /* 0x0000761002007816 */ /* 0x000fc80000000000 */
[----:B------:R-:W-:Y:S02]  /*36f0*/  SEL R2, R3, R32, !P0 ;  /* 0x0000002003027207 */ /* 0x000fe40004000000 */
[----:B------:R-:W-:-:S07]  /*3700*/  SEL R32, R32, R3, !P0 ;  /* 0x0000000320207207 */ /* 0x000fce0004000000 */
.L_x_48:
[----:B------:R-:W-:Y:S02]  /*3710*/  LOP3.LUT P0, RZ, R0, 0xff, RZ, 0xc0, !PT ;  /* 0x000000ff00ff7812 */ /* 0x000fe4000780c0ff */
[----:B------:R-:W-:-:S11]  /*3720*/  LOP3.LUT R48, R48, 0x1, RZ, 0x3c, !PT ;  /* 0x0000000130307812 */ /* 0x000fd600078e3cff */
[----:B------:R-:W-:Y:S05]  /*3730*/  @P0 BRA `(.L_x_51) ;  /* 0xffffffdc00d40947 */ /* 0x000fea000383ffff */
[----:B------:R-:W-:Y:S05]  /*3740*/  EXIT ;  /* 0x000000000000794d */ /* 0x000fea0003800000 */
.L_x_14:
[----:B------:R-:W-:-:S08]  /*3750*/  ISETP.NE.AND P0, PT, R5, RZ, PT ;  /* 0x000000ff0500720c */ /* 0x000fd00003f05270 */
[----:B-----5:R-:W0:-:S00]  /*3760*/  USETMAXREG.DEALLOC.CTAPOOL 0x28 ;  /* 0x00000028000079c8 */ /* 0x020e0000080e0500 */
[----:B------:R-:W-:Y:S05]  /*3770*/  @P0 EXIT ;  /* 0x000000000000094d */ /* 0x000fea0003800000 */
[----:B0-----:R-:W-:Y:S01]  /*3780*/  LOP3.LUT P0, RZ, R8, 0xff, RZ, 0xc0, !PT ;  /* 0x000000ff08ff7812 */ /* 0x001fe2000780c0ff */
[----:B------:R-:W-:Y:S02]  /*3790*/  IMAD.MOV.U32 R6, RZ, RZ, 0x1 ;  /* 0x00000001ff067424 */ /* 0x000fe400078e00ff */
[----:B------:R-:W-:-:S10]  /*37a0*/  IMAD.MOV.U32 R7, RZ, RZ, RZ ;  /* 0x000000ffff077224 */ /* 0x000fd400078e00ff */
[----:B------:R-:W-:Y:S05]  /*37b0*/  @!P0 BRA `(.L_x_52) ;  /* 0x0000000c00408947 */ /* 0x000fea0003800000 */
[----:B------:R-:W-:Y:S01]  /*37c0*/  LOP3.LUT P0, RZ, R4, 0x1f, RZ, 0xc0, !PT ;  /* 0x0000001f04ff7812 */ /* 0x000fe2000780c0ff */
[----:B------:R-:W-:Y:S01]  /*37d0*/  ULDC UR5, c[0x0][0x658] ;  /* 0x0001960000057ab9 */ /* 0x000fe20000000800 */
[----:B------:R-:W-:Y:S01]  /*37e0*/  UMOV UR6, 0xffffffff ;  /* 0xffffffff00067882 */ /* 0x000fe20000000000 */
[----:B------:R-:W-:Y:S01]  /*37f0*/  BSSY B0, `(.L_x_52) ;  /* 0x00000cc000007945 */ /* 0x000fe20003800000 */
[----:B------:R-:W-:Y:S01]  /*3800*/  USHF.L.U32 UR6, UR6, UR5, URZ ;  /* 0x0000000506067299 */ /* 0x000fe2000800063f */
[C---:B------:R-:W-:Y:S01]  /*3810*/  ISETP.NE.AND P2, PT, R3.reuse, RZ, PT ;  /* 0x000000ff0300720c */ /* 0x040fe20003f45270 */
[----:B------:R-:W-:Y:S01]  /*3820*/  UMOV UR7, 0x1 ;  /* 0x0000000100077882 */ /* 0x000fe20000000000 */
[----:B------:R-:W-:Y:S01]  /*3830*/  ISETP.NE.OR P0, PT, R3, RZ, !P0 ;  /* 0x000000ff0300720c */ /* 0x000fe20004705670 */
[----:B------:R-:W-:Y:S01]  /*3840*/  IMAD.MOV.U32 R9, RZ, RZ, 0x1 ;  /* 0x00000001ff097424 */ /* 0x000fe200078e00ff */
[----:B------:R-:W-:Y:S01]  /*3850*/  LOP3.LUT R8, R18, 0x2, RZ, 0xfc, !PT ;  /* 0x0000000212087812 */ /* 0x000fe200078efcff */
[----:B------:R-:W-:Y:S01]  /*3860*/  IMAD.MOV.U32 R6, RZ, RZ, 0x1 ;  /* 0x00000001ff067424 */ /* 0x000fe200078e00ff */
[----:B------:R-:W-:Y:S01]  /*3870*/  ULDC UR4, c[0x0][0x600] ;  /* 0x0001800000047ab9 */ /* 0x000fe20000000800 */
[----:B------:R-:W-:Y:S01]  /*3880*/  IMAD.MOV.U32 R7, RZ, RZ, RZ ;  /* 0x000000ffff077224 */ /* 0x000fe200078e00ff */
[----:B------:R-:W-:-:S02]  /*3890*/  USHF.L.U32 UR13, UR7, UR5, URZ ;  /* 0x00000005070d7299 */ /* 0x000fc4000800063f */
[----:B------:R-:W-:Y:S02]  /*38a0*/  UIADD3 UR21, UR40, 0x1, URZ ;  /* 0x0000000128157890 */ /* 0x000fe4000fffe03f */
[----:B------:R-:W-:Y:S02]  /*38b0*/  UIADD3 UR4, UR4, -0x1, URZ ;  /* 0xffffffff04047890 */ /* 0x000fe4000fffe03f */
[----:B------:R-:W-:Y:S01]  /*38c0*/  ULOP3.LUT UR5, URZ, UR6, URZ, 0x33, !UPT ;  /* 0x000000063f057292 */ /* 0x000fe2000f8e333f */
[----:B------:R-:W-:-:S11]  /*38d0*/  ULDC.64 UR22, c[0x0][0x198] ;  /* 0x0000660000167ab9 */ /* 0x000fd60000000a00 */
.L_x_64:
[----:B------:R-:W-:-:S03]  /*38e0*/  UMOV UR6, 0xffffffff ;  /* 0xffffffff00067882 */ /* 0x000fc60000000000 */
[----:B------:R-:W-:Y:S05]  /*38f0*/  BRA.DIV UR6, `(.L_x_53) ;  /* 0x0000001606087947 */ /* 0x000fea000b800000 */
[----:B------:R-:W-:-:S13]  /*3900*/  ELECT P6, URZ, PT ;  /* 0x00000000003f782f */ /* 0x000fda00038c0000 */
.L_x_84:
[----:B------:R-:W0:Y:S01]  /*3910*/  LDC R3, c[0x0][0x28c] ;  /* 0x0000a300ff037b82 */ /* 0x000e220000000800 */
[----:B------:R-:W-:Y:S01]  /*3920*/  BSSY B1, `(.L_x_54) ;  /* 0x0000043000017945 */ /* 0x000fe20003800000 */
[----:B0-----:R-:W-:-:S13]  /*3930*/  ISETP.LT.OR P6, PT, R3, 0x1, !P6 ;  /* 0x000000010300780c */ /* 0x001fda00077c1670 */
[----:B------:R-:W-:Y:S05]  /*3940*/  @P6 BRA `(.L_x_55) ;  /* 0x0000000400006947 */ /* 0x000fea0003800000 */
[----:B------:R-:W-:Y:S02]  /*3950*/  IMAD.SHL.U32 R10, R2, 0x10, RZ ;  /* 0x00000010020a7824 */ /* 0x000fe400078e00ff */
[----:B------:R-:W-:Y:S02]  /*3960*/  IMAD.SHL.U32 R32, R32, 0x40, RZ ;  /* 0x0000004020207824 */ /* 0x000fe400078e00ff */
[----:B------:R-:W-:Y:S02]  /*3970*/  IMAD.MOV.U32 R13, RZ, RZ, RZ ;  /* 0x000000ffff0d7224 */ /* 0x000fe400078e00ff */
[----:B------:R-:W-:Y:S02]  /*3980*/  IMAD.U32 R14, RZ, RZ, UR21 ;  /* 0x00000015ff0e7e24 */ /* 0x000fe4000f8e00ff */
[----:B------:R-:W-:Y:S02]  /*3990*/  IMAD.MOV.U32 R2, RZ, RZ, R6 ;  /* 0x000000ffff027224 */ /* 0x000fe400078e0006 */
[----:B------:R-:W-:-:S07]  /*39a0*/  IMAD.MOV.U32 R3, RZ, RZ, R7 ;  /* 0x000000ffff037224 */ /* 0x000fce00078e0007 */
.L_x_59:
[----:B------:R-:W0:Y:S01]  /*39b0*/  S2R R5, SR_CgaCtaId ;  /* 0x0000000000057919 */ /* 0x000e220000008800 */
[----:B------:R-:W-:-:S04]  /*39c0*/  MOV R4, 0x400 ;  /* 0x0000040000047802 */ /* 0x000fc80000000f00 */
[----:B0-----:R-:W-:Y:S02]  /*39d0*/  LEA R12, R5, R4, 0x18 ;  /* 0x00000004050c7211 */ /* 0x001fe400078ec0ff */
[----:B------:R-:W-:Y:S01]  /*39e0*/  SHF.L.U32 R4, R2, 0x1f, RZ ;  /* 0x0000001f02047819 */ /* 0x000fe200000006ff */
[----:B------:R-:W0:Y:S02]  /*39f0*/  @!P2 LDC R5, c[0x0][0x500] ;  /* 0x00014000ff05ab82 */ /* 0x000e240000000800 */
[----:B------:R-:W-:-:S04]  /*3a00*/  IMAD R11, R3, 0x8, R12 ;  /* 0x00000008030b7824 */ /* 0x000fc800078e020c */
[----:B------:R-:W1:Y:S02]  /*3a10*/  SYNCS.PHASECHK.TRANS64.TRYWAIT P1, [R11+URZ+0x58], R4 ;  /* 0x000058040b0075a7 */ /* 0x000e64000802017f */
[----:B-1----:R-:W-:Y:S05]  /*3a20*/  @!P1 BRA `(.L_x_56) ;  /* 0x0000001000dc9947 */ /* 0x002fea0003800000 */
.L_x_85:
[----:B-1----:R-:W-:Y:S01]  /*3a30*/  PRMT R4, R8, 0x9910, RZ ;  /* 0x0000991008047816 */ /* 0x002fe200000000ff */
[----:B0-----:R0:W-:Y:S03]  /*3a40*/  @!P2 SYNCS.ARRIVE.TRANS64 RZ, [R11+URZ], R5 ;  /* 0x000000050bffa9a7 */ /* 0x0011e6000800003f */
[----:B------:R-:W-:-:S13]  /*3a50*/  ISETP.NE.AND P1, PT, R4, 0x2, PT ;  /* 0x000000020400780c */ /* 0x000fda0003f25270 */
[----:B0-----:R-:W-:Y:S05]  /*3a60*/  @P1 BRA `(.L_x_57) ;  /* 0x0000000000041947 */ /* 0x001fea0003800000 */
[----:B------:R-:W-:Y:S01]  /*3a70*/  BPT.TRAP 0x1 ;  /* 0x000000040000795c */ /* 0x000fe20000300000 */
.L_x_57:
[----:B------:R-:W-:Y:S05]  /*3a80*/  @P0 BRA `(.L_x_58) ;  /* 0x0000000000040947 */ /* 0x000fea0003800000 */
[----:B------:R-:W-:Y:S01]  /*3a90*/  BPT.TRAP 0x1 ;  /* 0x000000040000795c */ /* 0x000fe20000300000 */
.L_x_58:
[--C-:B------:R-:W-:Y:S01]  /*3aa0*/  IMAD R4, R3, 0x4000, R12.reuse ;  /* 0x0000400003047824 */ /* 0x100fe200078e020c */
[----:B------:R-:W-:Y:S01]  /*3ab0*/  R2UR UR34, R13 ;  /* 0x000000000d2272ca */ /* 0x000fe200000e0000 */
[----:B------:R-:W-:Y:S01]  /*3ac0*/  IMAD R12, R3, 0x1000, R12 ;  /* 0x00001000030c7824 */ /* 0x000fe200078e020c */
[----:B------:R-:W-:Y:S01]  /*3ad0*/  R2UR UR33, R11 ;  /* 0x000000000b2172ca */ /* 0x000fe200000e0000 */
[----:B------:R-:W-:Y:S01]  /*3ae0*/  VIADD R14, R14, 0xffffffff ;  /* 0xffffffff0e0e7836 */ /* 0x000fe20000000000 */
[----:B------:R-:W-:Y:S01]  /*3af0*/  R2UR UR24, R4 ;  /* 0x00000000041872ca */ /* 0x000fe200000e0000 */
[----:B------:R-:W-:Y:S01]  /*3b00*/  UIADD3 UR6, UP0, UR22, 0xf0, URZ ;  /* 0x000000f016067890 */ /* 0x000fe2000ff1e03f */
[----:B------:R-:W-:Y:S01]  /*3b10*/  R2UR UR8, R12 ;  /* 0x000000000c0872ca */ /* 0x000fe200000e0000 */
[----:B------:R-:W-:Y:S01]  /*3b20*/  UIADD3 UR30, UP1, UR22, 0x1f0, URZ ;  /* 0x000001f0161e7890 */ /* 0x000fe2000ff3e03f */
[----:B------:R-:W-:Y:S01]  /*3b30*/  R2UR UR36, R33 ;  /* 0x00000000212472ca */ /* 0x000fe200000e0000 */
[----:B------:R-:W-:Y:S01]  /*3b40*/  UIADD3.X UR7, URZ, UR23, URZ, UP0, !UPT ;  /* 0x000000173f077290 */ /* 0x000fe200087fe43f */
[----:B------:R-:W-:Y:S01]  /*3b50*/  R2UR UR35, R32 ;  /* 0x00000000202372ca */ /* 0x000fe200000e0000 */
[----:B------:R-:W-:Y:S01]  /*3b60*/  UIADD3.X UR31, URZ, UR23, URZ, UP1, !UPT ;  /* 0x000000173f1f7290 */ /* 0x000fe20008ffe43f */
[----:B------:R-:W-:Y:S01]  /*3b70*/  R2UR UR19, R10 ;  /* 0x000000000a1372ca */ /* 0x000fe200000e0000 */
[----:B------:R-:W-:Y:S01]  /*3b80*/  UIADD3 UR26, UR34, 0x40, URZ ;  /* 0x00000040221a7890 */ /* 0x000fe2000fffe03f */
[----:B------:R-:W-:Y:S01]  /*3b90*/  ISETP.GT.AND P3, PT, R14, 0x1, PT ;  /* 0x000000010e00780c */ /* 0x000fe20003f64270 */
[----:B------:R-:W-:Y:S01]  /*3ba0*/  VIADD R3, R3, 0x1 ;  /* 0x0000000103037836 */ /* 0x000fe20000000000 */
[----:B------:R-:W-:Y:S01]  /*3bb0*/  UMOV UR14, 0x0 ;  /* 0x00000000000e7882 */ /* 0x000fe20000000000 */
[----:B------:R-:W-:Y:S01]  /*3bc0*/  UIADD3 UR32, UR24, 0x180, URZ ;  /* 0x0000018018207890 */ /* 0x000fe2000fffe03f */
[----:B------:R-:W-:Y:S01]  /*3bd0*/  VIADD R13, R13, 0x80 ;  /* 0x000000800d0d7836 */ /* 0x000fe20000000000 */
[----:B------:R-:W-:Y:S01]  /*3be0*/  UIADD3 UR24, UR24, 0x2180, URZ ;  /* 0x0000218018187890 */ /* 0x000fe2000fffe03f */
[----:B------:R-:W-:Y:S01]  /*3bf0*/  ISETP.NE.AND P1, PT, R3, 0xb, PT ;  /* 0x0000000b0300780c */ /* 0x000fe20003f25270 */
[----:B------:R-:W-:-:S02]  /*3c00*/  UIADD3 UR16, UR8, 0x2c180, URZ ;  /* 0x0002c18008107890 */ /* 0x000fc4000fffe03f */
[----:B------:R-:W-:Y:S01]  /*3c10*/  UIADD3 UR8, UR8, 0x2c980, URZ ;  /* 0x0002c98008087890 */ /* 0x000fe2000fffe03f */
[----:B------:R-:W-:Y:S01]  /*3c20*/  SEL R5, RZ, 0x1, P1 ;  /* 0x00000001ff057807 */ /* 0x000fe20000800000 */
[----:B------:R-:W-:Y:S01]  /*3c30*/  UMOV UR15, 0x10000000 ;  /* 0x10000000000f7882 */ /* 0x000fe20000000000 */
[----:B------:R-:W-:Y:S01]  /*3c40*/  UMOV UR25, UR33 ;  /* 0x0000002100197c82 */ /* 0x000fe20008000000 */
[----:B------:R-:W-:Y:S01]  /*3c50*/  UMOV UR28, UR36 ;  /* 0x00000024001c7c82 */ /* 0x000fe20008000000 */
[----:B------:R-:W-:Y:S01]  /*3c60*/  UMOV UR27, UR35 ;  /* 0x00000023001b7c82 */ /* 0x000fe20008000000 */
[----:B------:R-:W-:Y:S01]  /*3c70*/  UMOV UR17, UR33 ;  /* 0x0000002100117c82 */ /* 0x000fe20008000000 */
[----:B------:R-:W-:Y:S01]  /*3c80*/  UMOV UR18, UR34 ;  /* 0x0000002200127c82 */ /* 0x000fe20008000000 */
[----:B------:R-:W-:Y:S01]  /*3c90*/  UMOV UR20, UR36 ;  /* 0x0000002400147c82 */ /* 0x000fe20008000000 */
[----:B------:R0:W-:Y:S01]  /*3ca0*/  UTMALDG.3D [UR32], [UR6], desc[UR14] ;  /* 0x00000e20060075b4 */ /* 0x0001e20008011000 */
[----:B------:R-:W-:Y:S01]  /*3cb0*/  UMOV UR9, UR33 ;  /* 0x0000002100097c82 */ /* 0x000fe20008000000 */
[----:B------:R-:W-:Y:S01]  /*3cc0*/  UMOV UR11, UR19 ;  /* 0x00000013000b7c82 */ /* 0x000fe20008000000 */
[----:B------:R-:W-:Y:S01]  /*3cd0*/  UMOV UR12, UR36 ;  /* 0x00000024000c7c82 */ /* 0x000fe20008000000 */
[----:B------:R-:W-:Y:S01]  /*3ce0*/  UMOV UR10, UR26 ;  /* 0x0000001a000a7c82 */ /* 0x000fe20008000000 */
[----:B------:R-:W-:-:S02]  /*3cf0*/  LOP3.LUT R2, R2, R5, RZ, 0x3c, !PT ;  /* 0x0000000502027212 */ /* 0x000fc400078e3cff */
[----:B------:R-:W-:Y:S01]  /*3d00*/  SEL R3, R3, RZ, P1 ;  /* 0x000000ff03037207 */ /* 0x000fe20000800000 */
[----:B------:R0:W-:Y:S01]  /*3d10*/  UTMALDG.3D [UR24], [UR6], desc[UR14] ;  /* 0x00000e18060075b4 */ /* 0x0001e20008011000 */
[----:B------:R0:W-:Y:S01]  /*3d20*/  UTMALDG.3D [UR16], [UR30], desc[UR14] ;  /* 0x00000e101e0075b4 */ /* 0x0001e20008011000 */
[----:B------:R0:W-:Y:S02]  /*3d30*/  UTMALDG.3D [UR8], [UR30], desc[UR14] ;  /* 0x00000e081e0075b4 */ /* 0x0001e40008011000 */
[----:B0-----:R-:W-:Y:S05]  /*3d40*/  @P3 BRA `(.L_x_59) ;  /* 0xfffffffc00183947 */ /* 0x001fea000383ffff */
.L_x_55:
[----:B------:R-:W-:Y:S05]  /*3d50*/  BSYNC B1 ;  /* 0x0000000000017941 */ /* 0x000fea0003800000 */
.L_x_54:
[----:B------:R-:W-:Y:S01]  /*3d60*/  LOP3.LUT P4, RZ, R9, 0xff, RZ, 0xc0, !PT ;  /* 0x000000ff09ff7812 */ /* 0x000fe2000788c0ff */
[----:B------:R-:W-:Y:S01]  /*3d70*/  VIADD R4, R7, UR40 ;  /* 0x0000002807047c36 */ /* 0x000fe20008000000 */
[----:B------:R-:W-:Y:S01]  /*3d80*/  ULDC.64 UR6, c[0x0][0x650] ;  /* 0x0001940000067ab9 */ /* 0x000fe20000000a00 */
[----:B------:R-:W-:Y:S01]  /*3d90*/  IMAD.U32 R7, RZ, RZ, UR40 ;  /* 0x00000028ff077e24 */ /* 0x000fe2000f8e00ff */
[----:B------:R-:W-:Y:S01]  /*3da0*/  UISETP.GE.U32.AND UP0, UPT, UR40, 0xb, UPT ;  /* 0x0000000b2800788c */ /* 0x000fe2000bf06070 */
[----:B------:R-:W-:Y:S01]  /*3db0*/  BSSY B1, `(.L_x_60) ;  /* 0x000006d000017945 */ /* 0x000fe20003800000 */
[----:B------:R-:W-:Y:S01]  /*3dc0*/  ISETP.GT.U32.AND P1, PT, R4, 0xa, PT ;  /* 0x0000000a0400780c */ /* 0x000fe20003f24070 */
[----:B------:R-:W-:Y:S01]  /*3dd0*/  IMAD.MOV.U32 R32, RZ, RZ, -0x1 ;  /* 0xffffffffff207424 */ /* 0x000fe200078e00ff */
[----:B------:R-:W-:Y:S01]  /*3de0*/  PRMT R9, RZ, 0x7610, R9 ;  /* 0x00007610ff097816 */ /* 0x000fe20000000009 */
[----:B------:R-:W-:Y:S01]  /*3df0*/  IMAD.MOV.U32 R33, RZ, RZ, -0x1 ;  /* 0xffffffffff217424 */ /* 0x000fe200078e00ff */
[----:B------:R-:W-:-:S02]  /*3e00*/  ISETP.LT.U32.AND P1, PT, R7, 0xb, P1 ;  /* 0x0000000b0700780c */ /* 0x000fc40000f21070 */
[----:B------:R-:W-:Y:S01]  /*3e10*/  PLOP3.LUT P3, PT, PT, PT, UP0, 0x80, 0x0 ;  /* 0x000000000000781c */ /* 0x000fe20003f6f008 */
[----:B------:R-:W0:Y:S01]  /*3e20*/  @P4 S2R R3, SR_CgaCtaId ;  /* 0x0000000000034919 */ /* 0x000e220000008800 */
[----:B------:R-:W-:-:S04]  /*3e30*/  @P4 MOV R2, 0x400 ;  /* 0x0000040000024802 */ /* 0x000fc80000000f00 */
[----:B0-----:R-:W-:Y:S01]  /*3e40*/  @P4 LEA R5, R3, R2, 0x18 ;  /* 0x0000000203054211 */ /* 0x001fe200078ec0ff */
[----:B------:R-:W-:-:S03]  /*3e50*/  IMAD.WIDE.U32 R2, R4, -0x45d1745d, RZ ;  /* 0xba2e8ba304027825 */ /* 0x000fc600078e00ff */
[----:B------:R0:W-:Y:S01]  /*3e60*/  @P4 SYNCS.ARRIVE.TRANS64.A1T0 RZ, [R5+URZ+0xe8], RZ ;  /* 0x0000e8ff05ff49a7 */ /* 0x0001e2000810003f */
[----:B------:R-:W-:Y:S01]  /*3e70*/  IADD3 R22, P4, R22, R16, RZ ;  /* 0x0000001016167210 */ /* 0x000fe20007f9e0ff */
[----:B------:R-:W-:-:S04]  /*3e80*/  IMAD.MOV.U32 R2, RZ, RZ, -0x1 ;  /* 0xffffffffff027424 */ /* 0x000fc800078e00ff */
[----:B------:R-:W-:Y:S01]  /*3e90*/  IMAD.X R19, R19, 0x1, R0, P4 ;  /* 0x0000000113137824 */ /* 0x000fe200020e0600 */
[----:B0-----:R-:W-:Y:S02]  /*3ea0*/  SHF.R.U32.HI R5, RZ, 0x3, R3 ;  /* 0x00000003ff057819 */ /* 0x001fe40000011603 */
[----:B------:R-:W-:Y:S02]  /*3eb0*/  SEL R3, RZ, 0x1, !P1 ;  /* 0x00000001ff037807 */ /* 0x000fe40004800000 */
[----:B------:R-:W-:Y:S01]  /*3ec0*/  ISETP.GE.U32.AND P1, PT, R22, UR6, PT ;  /* 0x0000000616007c0c */ /* 0x000fe2000bf26070 */
[----:B------:R-:W-:Y:S01]  /*3ed0*/  IMAD R7, R5, -0xb, R4 ;  /* 0xfffffff505077824 */ /* 0x000fe200078e0204 */
[----:B------:R-:W-:Y:S02]  /*3ee0*/  LOP3.LUT R6, R6, R3, RZ, 0x3c, !PT ;  /* 0x0000000306067212 */ /* 0x000fe400078e3cff */
[----:B------:R-:W-:Y:S02]  /*3ef0*/  ISETP.GE.U32.AND.EX P1, PT, R19, UR7, PT, P1 ;  /* 0x0000000713007c0c */ /* 0x000fe4000bf26110 */
[----:B------:R-:W-:-:S02]  /*3f00*/  @P3 LOP3.LUT R6, R6, 0x1, R5, 0x78, !PT ;  /* 0x0000000106063812 */ /* 0x000fc400078e7805 */
[----:B------:R-:W-:-:S09]  /*3f10*/  PRMT R3, RZ, 0x7610, R3 ;  /* 0x00007610ff037816 */ /* 0x000fd20000000003 */
[----:B------:R-:W-:Y:S05]  /*3f20*/  @P1 BRA `(.L_x_61) ;  /* 0x0000000400541947 */ /* 0x000fea0003800000 */
[----:B------:R-:W0:Y:S01]  /*3f30*/  S2R R11, SR_CTAID.X ;  /* 0x00000000000b7919 */ /* 0x000e220000002500 */
[----:B------:R-:W-:Y:S01]  /*3f40*/  ULDC.64 UR6, c[0x0][0x628] ;  /* 0x00018a0000067ab9 */ /* 0x000fe20000000a00 */
[----:B------:R-:W1:Y:S01]  /*3f50*/  LDC R12, c[0x0][0x144] ;  /* 0x00005100ff0c7b82 */ /* 0x000e620000000800 */
[----:B------:R-:W-:Y:S01]  /*3f60*/  ISETP.NE.U32.AND P1, PT, RZ, UR6, PT ;  /* 0x00000006ff007c0c */ /* 0x000fe2000bf25070 */
[----:B------:R-:W2:Y:S01]  /*3f70*/  S2R R10, SR_CTAID.Y ;  /* 0x00000000000a7919 */ /* 0x000ea20000002600 */
[----:B------:R-:W-:Y:S01]  /*3f80*/  ULDC UR8, c[0x0][0x150] ;  /* 0x0000540000087ab9 */ /* 0x000fe20000000800 */
[----:B------:R-:W-:Y:S01]  /*3f90*/  ULDC UR9, c[0x0][0x630] ;  /* 0x00018c0000097ab9 */ /* 0x000fe20000000800 */
[----:B------:R-:W-:Y:S01]  /*3fa0*/  ISETP.NE.AND.EX P1, PT, RZ, UR7, PT, P1 ;  /* 0x00000007ff007c0c */ /* 0x000fe2000bf25310 */
[----:B------:R-:W-:Y:S01]  /*3fb0*/  IMAD.MOV.U32 R2, RZ, RZ, R22 ;  /* 0x000000ffff027224 */ /* 0x000fe200078e0016 */
[----:B0-----:R-:W-:-:S05]  /*3fc0*/  I2FP.F32.U32 R3, R11 ;  /* 0x0000000b00037245 */ /* 0x001fca0000201000 */
[----:B------:R-:W-:Y:S01]  /*3fd0*/  FMUL R14, R3, UR8 ;  /* 0x00000008030e7c20 */ /* 0x000fe20008400000 */
[----:B------:R-:W-:-:S05]  /*3fe0*/  IMAD.MOV.U32 R3, RZ, RZ, R19 ;  /* 0x000000ffff037224 */ /* 0x000fca00078e0013 */
[----:B--2---:R-:W-:Y:S05]  /*3ff0*/  @!P1 BRA `(.L_x_62) ;  /* 0x0000000000289947 */ /* 0x004fea0003800000 */
[----:B------:R-:W-:Y:S02]  /*4000*/  ULDC UR8, c[0x0][0x634] ;  /* 0x00018d0000087ab9 */ /* 0x000fe40000000800 */
[----:B------:R-:W-:-:S05]  /*4010*/  IADD3 R3, P1, R22, UR8, RZ ;  /* 0x0000000816037c10 */ /* 0x000fca000ff3e0ff */
[----:B------:R-:W-:-:S04]  /*4020*/  IMAD.X R13, RZ, RZ, R19, P1 ;  /* 0x000000ffff0d7224 */ /* 0x000fc800008e0613 */
[----:B------:R-:W-:-:S04]  /*4030*/  IMAD.WIDE.U32 R4, R13, UR6, RZ ;  /* 0x000000060d047c25 */ /* 0x000fc8000f8e00ff */
[----:B------:R-:W-:-:S04]  /*4040*/  IMAD.WIDE.U32 R4, P1, R3, UR7, R4 ;  /* 0x0000000703047c25 */ /* 0x000fc8000f820004 */
[----:B------:R-:W-:-:S04]  /*4050*/  IMAD.WIDE.U32 R2, R3, UR6, RZ ;  /* 0x0000000603027c25 */ /* 0x000fc8000f8e00ff */
[----:B------:R-:W-:Y:S01]  /*4060*/  IMAD.MOV.U32 R2, RZ, RZ, R5 ;  /* 0x000000ffff027224 */ /* 0x000fe200078e0005 */
[----:B------:R-:W-:Y:S01]  /*4070*/  IADD3 RZ, P3, R3, R4, RZ ;  /* 0x0000000403ff7210 */ /* 0x000fe20007f7e0ff */
[----:B------:R-:W-:-:S04]  /*4080*/  IMAD.X R3, RZ, RZ, RZ, P1 ;  /* 0x000000ffff037224 */ /* 0x000fc800008e06ff */
[----:B------:R-:W-:-:S08]  /*4090*/  IMAD.WIDE.U32.X R2, R13, UR7, R2, P3 ;  /* 0x000000070d027c25 */ /* 0x000fd000098e0402 */
.L_x_62:
[--C-:B------:R-:W-:Y:S01]  /*40a0*/  SHF.R.U64 R33, R2, UR9, R3.reuse ;  /* 0x0000000902217c19 */ /* 0x100fe20008001203 */
[----:B------:R-:W0:Y:S01]  /*40b0*/  F2I.U32.TRUNC.NTZ R14, R14 ;  /* 0x0000000e000e7305 */ /* 0x000e22000020f000 */
[----:B------:R-:W-:Y:S01]  /*40c0*/  SHF.R.U32.HI R2, RZ, UR9, R3 ;  /* 0x00000009ff027c19 */ /* 0x000fe20008011603 */
[----:B------:R-:W-:Y:S01]  /*40d0*/  ULDC.64 UR6, c[0x0][0x620] ;  /* 0x0001880000067ab9 */ /* 0x000fe20000000a00 */
[----:B------:R-:W-:Y:S01]  /*40e0*/  IADD3 R5, P1, RZ, -R33, RZ ;  /* 0x80000021ff057210 */ /* 0x000fe20007f3e0ff */
[----:B------:R-:W-:Y:S01]  /*40f0*/  IMAD.MOV.U32 R3, RZ, RZ, R19 ;  /* 0x000000ffff037224 */ /* 0x000fe200078e0013 */
[----:B------:R-:W-:Y:S01]  /*4100*/  ULDC.64 UR8, c[0x0][0x640] ;  /* 0x0001900000087ab9 */ /* 0x000fe20000000a00 */
[----:B------:R-:W2:Y:S02]  /*4110*/  LDC R15, c[0x0][0x148] ;  /* 0x00005200ff0f7b82 */ /* 0x000ea40000000800 */
[----:B------:R-:W-:Y:S01]  /*4120*/  IMAD.X R2, RZ, RZ, ~R2, P1 ;  /* 0x000000ffff027224 */ /* 0x000fe200008e0e02 */
[----:B------:R-:W-:-:S03]  /*4130*/  ISETP.NE.U32.AND P1, PT, RZ, UR8, PT ;  /* 0x00000008ff007c0c */ /* 0x000fc6000bf25070 */
[----:B------:R-:W-:Y:S01]  /*4140*/  IMAD R4, R2, UR6, RZ ;  /* 0x0000000602047c24 */ /* 0x000fe2000f8e02ff */
[----:B------:R-:W-:Y:S01]  /*4150*/  ISETP.NE.AND.EX P1, PT, RZ, UR9, PT, P1 ;  /* 0x00000009ff007c0c */ /* 0x000fe2000bf25310 */
[----:B------:R-:W-:-:S04]  /*4160*/  IMAD.MOV.U32 R2, RZ, RZ, R22 ;  /* 0x000000ffff027224 */ /* 0x000fc800078e0016 */
[----:B------:R-:W-:Y:S01]  /*4170*/  IMAD.WIDE.U32 R2, R5, UR6, R2 ;  /* 0x0000000605027c25 */ /* 0x000fe2000f8e0002 */
[----:B------:R-:W-:-:S03]  /*4180*/  ULDC UR6, c[0x0][0x618] ;  /* 0x0001860000067ab9 */ /* 0x000fc60000000800 */
[----:B------:R-:W-:Y:S01]  /*4190*/  IMAD R5, R5, UR7, R4 ;  /* 0x0000000705057c24 */ /* 0x000fe2000f8e0204 */
[----:B------:R-:W-:Y:S01]  /*41a0*/  ULDC UR7, c[0x0][0x154] ;  /* 0x0000550000077ab9 */ /* 0x000fe20000000800 */
[----:B0-----:R-:W-:Y:S02]  /*41b0*/  IMAD.MOV R4, RZ, RZ, -R14 ;  /* 0x000000ffff047224 */ /* 0x001fe400078e0a0e */
[----:B------:R-:W-:Y:S02]  /*41c0*/  IMAD.IADD R3, R3, 0x1, R5 ;  /* 0x0000000103037824 */ /* 0x000fe400078e0205 */
[----:B-1----:R-:W-:Y:S01]  /*41d0*/  IMAD R11, R12, R4, R11 ;  /* 0x000000040c0b7224 */ /* 0x002fe200078e020b */
[----:B------:R-:W-:Y:S02]  /*41e0*/  I2FP.F32.U32 R4, R10 ;  /* 0x0000000a00047245 */ /* 0x000fe40000201000 */
[--C-:B------:R-:W-:Y:S02]  /*41f0*/  SHF.R.U64 R12, R2, UR6, R3.reuse ;  /* 0x00000006020c7c19 */ /* 0x100fe40008001203 */
[----:B------:R-:W-:Y:S01]  /*4200*/  SHF.R.U32.HI R3, RZ, UR6, R3 ;  /* 0x00000006ff037c19 */ /* 0x000fe20008011603 */
[----:B------:R-:W-:Y:S01]  /*4210*/  FMUL R4, R4, UR7 ;  /* 0x0000000704047c20 */ /* 0x000fe20008400000 */
[----:B------:R-:W-:-:S02]  /*4220*/  ULDC UR6, c[0x0][0x608] ;  /* 0x0001820000067ab9 */ /* 0x000fc40000000800 */
[--C-:B------:R-:W-:Y:S01]  /*4230*/  SHF.R.U64 R14, R12, UR6, R3.reuse ;  /* 0x000000060c0e7c19 */ /* 0x100fe20008001203 */
[----:B------:R0:W1:Y:S01]  /*4240*/  F2I.U32.TRUNC.NTZ R20, R4 ;  /* 0x0000000400147305 */ /* 0x000062000020f000 */
[----:B------:R-:W-:Y:S01]  /*4250*/  SHF.R.U32.HI R3, RZ, UR6, R3 ;  /* 0x00000006ff037c19 */ /* 0x000fe20008011603 */
[----:B------:R-:W-:-:S03]  /*4260*/  ULDC UR6, c[0x0][0x658] ;  /* 0x0001960000067ab9 */ /* 0x000fc60000000800 */
[--C-:B------:R-:W-:Y:S02]  /*4270*/  SHF.R.U64 R13, R14, UR6, R3.reuse ;  /* 0x000000060e0d7c19 */ /* 0x100fe40008001203 */
[----:B------:R-:W-:-:S03]  /*4280*/  SHF.R.U32.HI R21, RZ, UR6, R3 ;  /* 0x00000006ff157c19 */ /* 0x000fc60008011603 */
[----:B------:R-:W-:Y:S02]  /*4290*/  IMAD.MOV.U32 R2, RZ, RZ, R13 ;  /* 0x000000ffff027224 */ /* 0x000fe400078e000d */
[----:B------:R-:W-:Y:S01]  /*42a0*/  IMAD.MOV.U32 R3, RZ, RZ, R21 ;  /* 0x000000ffff037224 */ /* 0x000fe200078e0015 */
[----:B0-----:R-:W-:Y:S06]  /*42b0*/  @!P1 BRA `(.L_x_63) ;  /* 0x0000000000289947 */ /* 0x001fec0003800000 */
        /* <DEDUP_REMOVED lines=10> */
.L_x_63:
[----:B------:R-:W-:Y:S01]  /*4360*/  ISETP.NE.AND P1, PT, R23, 0x1, PT ;  /* 0x000000011700780c */ /* 0x000fe20003f25270 */
[----:B------:R-:W-:Y:S01]  /*4370*/  ULDC UR6, c[0x0][0x648] ;  /* 0x0001920000067ab9 */ /* 0x000fe20000000800 */
[----:B------:R-:W-:Y:S01]  /*4380*/  LOP3.LUT R14, R14, UR5, RZ, 0xc0, !PT ;  /* 0x000000050e0e7c12 */ /* 0x000fe2000f8ec0ff */
[----:B-1----:R-:W-:Y:S01]  /*4390*/  IMAD.MOV R20, RZ, RZ, -R20 ;  /* 0x000000ffff147224 */ /* 0x002fe200078e0a14 */
[----:B------:R-:W-:Y:S01]  /*43a0*/  SHF.R.U64 R3, R2, UR6, R3 ;  /* 0x0000000602037c19 */ /* 0x000fe20008001203 */
[----:B------:R-:W-:Y:S01]  /*43b0*/  ULDC UR6, c[0x0][0x638] ;  /* 0x00018e0000067ab9 */ /* 0x000fe20000000800 */
[----:B------:R-:W-:Y:S01]  /*43c0*/  LOP3.LUT R32, R12, UR4, RZ, 0xc0, !PT ;  /* 0x000000040c207c12 */ /* 0x000fe2000f8ec0ff */
[----:B------:R-:W-:Y:S02]  /*43d0*/  ULDC UR7, c[0x0][0x610] ;  /* 0x0001840000077ab9 */ /* 0x000fe40000000800 */
[----:B------:R-:W-:Y:S02]  /*43e0*/  IMAD.MOV R2, RZ, RZ, -R3 ;  /* 0x000000ffff027224 */ /* 0x000fe400078e0a03 */
[----:B------:R-:W-:-:S02]  /*43f0*/  IMAD R14, R3, UR13, R14 ;  /* 0x0000000d030e7c24 */ /* 0x000fc4000f8e020e */
[----:B--2---:R-:W-:Y:S02]  /*4400*/  @P1 IMAD R11, R15, R20, R10 ;  /* 0x000000140f0b1224 */ /* 0x004fe400078e020a */
[----:B------:R-:W-:Y:S01]  /*4410*/  IMAD R13, R2, UR6, R13 ;  /* 0x00000006020d7c24 */ /* 0x000fe2000f8e020d */
[----:B------:R-:W-:Y:S01]  /*4420*/  ULDC UR6, c[0x0][0x600] ;  /* 0x0001800000067ab9 */ /* 0x000fe20000000800 */
[----:B------:R-:W-:Y:S02]  /*4430*/  IMAD R11, R14, UR7, R11 ;  /* 0x000000070e0b7c24 */ /* 0x000fe4000f8e020b */
[----:B------:R-:W-:Y:S02]  /*4440*/  IMAD R32, R13, UR6, R32 ;  /* 0x000000060d207c24 */ /* 0x000fe4000f8e0220 */
[----:B------:R-:W-:-:S03]  /*4450*/  IMAD.MOV.U32 R3, RZ, RZ, 0x1 ;  /* 0x00000001ff037424 */ /* 0x000fc600078e00ff */
[----:B------:R-:W-:Y:S02]  /*4460*/  SEL R2, R32, R11, !P1 ;  /* 0x0000000b20027207 */ /* 0x000fe40004800000 */
[----:B------:R-:W-:-:S07]  /*4470*/  SEL R32, R11, R32, !P1 ;  /* 0x000000200b207207 */ /* 0x000fce0004800000 */
.L_x_61:
[----:B------:R-:W-:Y:S05]  /*4480*/  BSYNC B1 ;  /* 0x0000000000017941 */ /* 0x000fea0003800000 */
.L_x_60:
[----:B------:R-:W-:-:S13]  /*4490*/  LOP3.LUT P1, RZ, R3, 0xff, RZ, 0xc0, !PT ;  /* 0x000000ff03ff7812 */ /* 0x000fda000782c0ff */
[----:B------:R-:W-:Y:S05]  /*44a0*/  @P1 BRA `(.L_x_64) ;  /* 0xfffffff4000c1947 */ /* 0x000fea000383ffff */
[----:B------:R-:W-:Y:S05]  /*44b0*/  BSYNC B0 ;  /* 0x0000000000007941 */ /* 0x000fea0003800000 */
.L_x_52:
[----:B------:R-:W-:-:S03]  /*44c0*/  UMOV UR6, 0xffffffff ;  /* 0xffffffff00067882 */ /* 0x000fc60000000000 */
[----:B------:R-:W-:Y:S05]  /*44d0*/  BRA.DIV UR6, `(.L_x_65) ;  /* 0x0000000a06447947 */ /* 0x000fea000b800000 */
[----:B------:R-:W-:-:S13]  /*44e0*/  ELECT P6, URZ, PT ;  /* 0x00000000003f782f */ /* 0x000fda00038c0000 */
.L_x_88:
[----:B------:R-:W-:Y:S04]  /*44f0*/  BSSY B0, `(.L_x_66) ;  /* 0x000006a000007945 */ /* 0x000fe80003800000 */
[----:B------:R-:W-:Y:S05]  /*4500*/  @!P6 BRA `(.L_x_67) ;  /* 0x0000000400a0e947 */ /* 0x000fea0003800000 */
[----:B------:R-:W-:-:S04]  /*4510*/  LOP3.LUT R18, R18, 0x2, RZ, 0xfc, !PT ;  /* 0x0000000212127812 */ /* 0x000fc800078efcff */
[----:B------:R-:W-:-:S13]  /*4520*/  ISETP.NE.AND P0, PT, R18, 0x3, PT ;  /* 0x000000031200780c */ /* 0x000fda0003f05270 */
[----:B------:R-:W-:Y:S05]  /*4530*/  @!P0 BRA `(.L_x_68) ;  /* 0x0000000000048947 */ /* 0x000fea0003800000 */
[----:B------:R-:W-:Y:S01]  /*4540*/  BPT.TRAP 0x1 ;  /* 0x000000040000795c */ /* 0x000fe20000300000 */
.L_x_68:
[----:B------:R-:W0:Y:S01]  /*4550*/  S2R R3, SR_CgaCtaId ;  /* 0x0000000000037919 */ /* 0x000e220000008800 */
[----:B------:R-:W-:Y:S02]  /*4560*/  MOV R0, 0x400 ;  /* 0x0000040000007802 */ /* 0x000fe40000000f00 */
[----:B------:R-:W-:Y:S02]  /*4570*/  SHF.L.U32 R2, R6, 0x1f, RZ ;  /* 0x0000001f06027819 */ /* 0x000fe400000006ff */
[----:B0-----:R-:W-:-:S05]  /*4580*/  LEA R0, R3, R0, 0x18 ;  /* 0x0000000003007211 */ /* 0x001fca00078ec0ff */
[----:B------:R-:W-:-:S04]  /*4590*/  VIADD R0, R0, 0x58 ;  /* 0x0000005800007836 */ /* 0x000fc80000000000 */
[C---:B------:R-:W-:Y:S02]  /*45a0*/  IMAD R5, R7.reuse, 0x8, R0 ;  /* 0x0000000807057824 */ /* 0x040fe400078e0200 */
[----:B------:R-:W-:Y:S02]  /*45b0*/  VIADD R7, R7, 0x1 ;  /* 0x0000000107077836 */ /* 0x000fe40000000000 */
[----:B------:R-:W0:Y:S03]  /*45c0*/  SYNCS.PHASECHK.TRANS64.TRYWAIT P0, [R5+URZ], R2 ;  /* 0x00000002050075a7 */ /* 0x000e26000800017f */
[----:B------:R-:W-:-:S04]  /*45d0*/  ISETP.NE.AND P1, PT, R7, 0xb, PT ;  /* 0x0000000b0700780c */ /* 0x000fc80003f25270 */
[----:B------:R-:W-:Y:S02]  /*45e0*/  SEL R3, RZ, 0x1, P1 ;  /* 0x00000001ff037807 */ /* 0x000fe40000800000 */
[----:B------:R-:W-:Y:S02]  /*45f0*/  SEL R7, R7, RZ, P1 ;  /* 0x000000ff07077207 */ /* 0x000fe40000800000 */
[----:B------:R-:W-:-:S03]  /*4600*/  LOP3.LUT R6, R6, R3, RZ, 0x3c, !PT ;  /* 0x0000000306067212 */ /* 0x000fc600078e3cff */
[----:B------:R-:W-:Y:S01]  /*4610*/  IMAD R9, R7, 0x8, R0 ;  /* 0x0000000807097824 */ /* 0x000fe200078e0200 */
[----:B------:R-:W-:Y:S01]  /*4620*/  SHF.L.U32 R4, R6, 0x1f, RZ ;  /* 0x0000001f06047819 */ /* 0x000fe200000006ff */
[----:B0-----:R-:W-:Y:S06]  /*4630*/  @!P0 BRA `(.L_x_69) ;  /* 0x00000008000c8947 */ /* 0x001fec0003800000 */
.L_x_89:
[----:B------:R-:W1:Y:S01]  /*4640*/  SYNCS.PHASECHK.TRANS64.TRYWAIT P0, [R9+URZ], R4 ;  /* 0x00000004090075a7 */ /* 0x000e62000800017f */
[----:B0-----:R-:W-:-:S05]  /*4650*/  VIADD R2, R7, 0x1 ;  /* 0x0000000107027836 */ /* 0x001fca0000000000 */
[----:B------:R-:W-:-:S04]  /*4660*/  ISETP.NE.AND P1, PT, R2, 0xb, PT ;  /* 0x0000000b0200780c */ /* 0x000fc80003f25270 */
[----:B------:R-:W-:Y:S02]  /*4670*/  SEL R3, RZ, 0x1, P1 ;  /* 0x00000001ff037807 */ /* 0x000fe40000800000 */
[----:B------:R-:W-:Y:S02]  /*4680*/  SEL R7, R2, RZ, P1 ;  /* 0x000000ff02077207 */ /* 0x000fe40000800000 */
[----:B------:R-:W-:-:S03]  /*4690*/  LOP3.LUT R6, R6, R3, RZ, 0x3c, !PT ;  /* 0x0000000306067212 */ /* 0x000fc600078e3cff */
[----:B------:R-:W-:Y:S01]  /*46a0*/  IMAD R8, R7, 0x8, R0 ;  /* 0x0000000807087824 */ /* 0x000fe200078e0200 */
[----:B------:R-:W-:Y:S01]  /*46b0*/  SHF.L.U32 R5, R6, 0x1f, RZ ;  /* 0x0000001f06057819 */ /* 0x000fe200000006ff */
[----:B-1----:R-:W-:Y:S06]  /*46c0*/  @!P0 BRA `(.L_x_70) ;  /* 0x0000000400fc8947 */ /* 0x002fec0003800000 */
.L_x_90:
[----:B------:R-:W1:Y:S01]  /*46d0*/  SYNCS.PHASECHK.TRANS64.TRYWAIT P0, [R8+URZ], R5 ;  /* 0x00000005080075a7 */ /* 0x000e62000800017f */
[----:B------:R-:W-:-:S05]  /*46e0*/  VIADD R2, R7, 0x1 ;  /* 0x0000000107027836 */ /* 0x000fca0000000000 */
[----:B------:R-:W-:-:S04]  /*46f0*/  ISETP.NE.AND P1, PT, R2, 0xb, PT ;  /* 0x0000000b0200780c */ /* 0x000fc80003f25270 */
[----:B------:R-:W-:Y:S02]  /*4700*/  SEL R3, RZ, 0x1, P1 ;  /* 0x00000001ff037807 */ /* 0x000fe40000800000 */
[----:B------:R-:W-:Y:S02]  /*4710*/  SEL R7, R2, RZ, P1 ;  /* 0x000000ff02077207 */ /* 0x000fe40000800000 */
[----:B------:R-:W-:-:S03]  /*4720*/  LOP3.LUT R6, R6, R3, RZ, 0x3c, !PT ;  /* 0x0000000306067212 */ /* 0x000fc600078e3cff */
[----:B0-----:R-:W-:Y:S01]  /*4730*/  IMAD R9, R7, 0x8, R0 ;  /* 0x0000000807097824 */ /* 0x001fe200078e0200 */
[----:B------:R-:W-:Y:S01]  /*4740*/  SHF.L.U32 R4, R6, 0x1f, RZ ;  /* 0x0000001f06047819 */ /* 0x000fe200000006ff */
[----:B-1----:R-:W-:Y:S06]  /*4750*/  @!P0 BRA `(.L_x_71) ;  /* 0x0000000400ec8947 */ /* 0x002fec0003800000 */
.L_x_91:
        /* <DEDUP_REMOVED lines=9> */
.L_x_92:
        /* <DEDUP_REMOVED lines=9> */
.L_x_93:
        /* <DEDUP_REMOVED lines=9> */
.L_x_94:
        /* <DEDUP_REMOVED lines=9> */
.L_x_95:
        /* <DEDUP_REMOVED lines=9> */
.L_x_96:
[----:B------:R-:W1:Y:S01]  /*4a30*/  SYNCS.PHASECHK.TRANS64.TRYWAIT P0, [R8+URZ], R5 ;  /* 0x00000005080075a7 */ /* 0x000e62000800017f */
[----:B------:R-:W-:-:S05]  /*4a40*/  VIADD R2, R7, 0x1 ;  /* 0x0000000107027836 */ /* 0x000fca0000000000 */
[----:B------:R-:W-:-:S04]  /*4a50*/  ISETP.NE.AND P1, PT, R2, 0xb, PT ;  /* 0x0000000b0200780c */ /* 0x000fc80003f25270 */
[----:B------:R-:W-:Y:S02]  /*4a60*/  SEL R3, RZ, 0x1, P1 ;  /* 0x00000001ff037807 */ /* 0x000fe40000800000 */
[----:B------:R-:W-:Y:S02]  /*4a70*/  SEL R7, R2, RZ, P1 ;  /* 0x000000ff02077207 */ /* 0x000fe40000800000 */
[----:B0-----:R-:W-:-:S03]  /*4a80*/  LOP3.LUT R9, R6, R3, RZ, 0x3c, !PT ;  /* 0x0000000306097212 */ /* 0x001fc600078e3cff */
[----:B------:R-:W-:Y:S01]  /*4a90*/  IMAD R11, R7, 0x8, R0 ;  /* 0x00000008070b7824 */ /* 0x000fe200078e0200 */
[----:B------:R-:W-:Y:S01]  /*4aa0*/  SHF.L.U32 R6, R9, 0x1f, RZ ;  /* 0x0000001f09067819 */ /* 0x000fe200000006ff */
[----:B-1----:R-:W-:Y:S06]  /*4ab0*/  @!P0 BRA `(.L_x_77) ;  /* 0x00000004008c8947 */ /* 0x002fec0003800000 */
.L_x_97:
[----:B------:R-:W1:Y:S01]  /*4ac0*/  SYNCS.PHASECHK.TRANS64.TRYWAIT P0, [R11+URZ], R6 ;  /* 0x000000060b0075a7 */ /* 0x000e62000800017f */
[----:B------:R-:W-:-:S05]  /*4ad0*/  VIADD R2, R7, 0x1 ;  /* 0x0000000107027836 */ /* 0x000fca0000000000 */
[----:B------:R-:W-:-:S04]  /*4ae0*/  ISETP.NE.AND P1, PT, R2, 0xb, PT ;  /* 0x0000000b0200780c */ /* 0x000fc80003f25270 */
[----:B------:R-:W-:Y:S02]  /*4af0*/  SEL R4, RZ, 0x1, P1 ;  /* 0x00000001ff047807 */ /* 0x000fe40000800000 */
[----:B------:R-:W-:Y:S02]  /*4b00*/  SEL R3, R2, RZ, P1 ;  /* 0x000000ff02037207 */ /* 0x000fe40000800000 */
[----:B------:R-:W-:Y:S01]  /*4b10*/  LOP3.LUT R4, R9, R4, RZ, 0x3c, !PT ;  /* 0x0000000409047212 */ /* 0x000fe200078e3cff */
[----:B-1----:R-:W-:Y:S06]  /*4b20*/  @!P0 BRA `(.L_x_78) ;  /* 0x0000000400848947 */ /* 0x002fec0003800000 */
.L_x_98:
[----:B------:R-:W-:Y:S01]  /*4b30*/  IMAD R3, R3, 0x8, R0 ;  /* 0x0000000803037824 */ /* 0x000fe200078e0200 */
[----:B------:R-:W-:-:S07]  /*4b40*/  SHF.L.U32 R0, R4, 0x1f, RZ ;  /* 0x0000001f04007819 */ /* 0x000fce00000006ff */
.L_x_79:
[----:B--2---:R2:W3:Y:S02]  /*4b50*/  SYNCS.PHASECHK.TRANS64.TRYWAIT P0, [R3+URZ], R0 ;  /* 0x00000000030075a7 */ /* 0x0044e4000800017f */
[----:B---3--:R-:W-:Y:S05]  /*4b60*/  @!P0 NANOSLEEP.SYNCS 0x989680 ;  /* 0x009896800000895d */ /* 0x008fea0003900000 */
[----:B------:R-:W3:Y:S02]  /*4b70*/  @!P0 SYNCS.PHASECHK.TRANS64 P0, [R3+URZ], R0 ;  /* 0x00000000030085a7 */ /* 0x000ee4000800007f */
[----:B---3--:R-:W-:Y:S05]  /*4b80*/  @!P0 BRA `(.L_x_79) ;  /* 0xfffffffc00f08947 */ /* 0x008fea000383ffff */
.L_x_67:
[----:B------:R-:W-:Y:S05]  /*4b90*/  BSYNC B0 ;  /* 0x0000000000007941 */ /* 0x000fea0003800000 */
.L_x_66:
[----:B------:R-:W-:Y:S05]  /*4ba0*/  EXIT ;  /* 0x000000000000794d */ /* 0x000fea0003800000 */
.L_x_16:
[----:B0-----:R-:W-:-:S04]  /*4bb0*/  IMAD.U32 R3, RZ, RZ, UR43 ;  /* 0x0000002bff037e24 */ /* 0x001fc8000f8e00ff */
[----:B------:R0:W1:Y:S03]  /*4bc0*/  SYNCS.PHASECHK.TRANS64.TRYWAIT P0, [R3+URZ+-0x8], R0 ;  /* 0xfffff800030075a7 */ /* 0x000066000800017f */
[----:B-1----:R-:W-:Y:S05]  /*4bd0*/  @!P0 NANOSLEEP.SYNCS 0x989680 ;  /* 0x009896800000895d */ /* 0x002fea0003900000 */
[----:B------:R-:W1:Y:S02]  /*4be0*/  @!P0 SYNCS.PHASECHK.TRANS64 P0, [R3+URZ+-0x8], R0 ;  /* 0xfffff800030085a7 */ /* 0x000e64000800007f */
[----:B-1----:R-:W-:Y:S05]  /*4bf0*/  @!P0 BRA `(.L_x_16) ;  /* 0xfffffffc00ec8947 */ /* 0x002fea000383ffff */
[----:B------:R-:W-:Y:S05]  /*4c00*/  BRA `(.L_x_80) ;  /* 0xffffffc800ac7947 */ /* 0x000fea000383ffff */
.L_x_21:
[----:B-1----:R1:W2:Y:S02]  /*4c10*/  SYNCS.PHASECHK.TRANS64.TRYWAIT P1, [R3+URZ], R0 ;  /* 0x00000000030075a7 */ /* 0x0022a4000802017f */
[----:B--2---:R-:W-:Y:S05]  /*4c20*/  @!P1 NANOSLEEP.SYNCS 0x989680 ;  /* 0x009896800000995d */ /* 0x004fea0003900000 */
[----:B------:R-:W2:Y:S02]  /*4c30*/  @!P1 SYNCS.PHASECHK.TRANS64 P1, [R3+URZ], R0 ;  /* 0x00000000030095a7 */ /* 0x000ea4000802007f */
[----:B--2---:R-:W-:Y:S05]  /*4c40*/  @!P1 BRA `(.L_x_21) ;  /* 0xfffffffc00f09947 */ /* 0x004fea000383ffff */
[----:B------:R-:W-:Y:S05]  /*4c50*/  BRA `(.L_x_20) ;  /* 0xffffffcc00187947 */ /* 0x000fea000383ffff */
.L_x_26:
[----:B-1----:R-:W-:-:S04]  /*4c60*/  IMAD.U32 R4, RZ, RZ, UR4 ;  /* 0x00000004ff047e24 */ /* 0x002fc8000f8e00ff */
[----:B------:R1:W2:Y:S03]  /*4c70*/  SYNCS.PHASECHK.TRANS64.TRYWAIT P1, [R4+URZ], R3 ;  /* 0x00000003040075a7 */ /* 0x0002a6000802017f */
[----:B--2---:R-:W-:Y:S05]  /*4c80*/  @!P1 NANOSLEEP.SYNCS 0x989680 ;  /* 0x009896800000995d */ /* 0x004fea0003900000 */
[----:B------:R-:W2:Y:S02]  /*4c90*/  @!P1 SYNCS.PHASECHK.TRANS64 P1, [R4+URZ], R3 ;  /* 0x00000003040095a7 */ /* 0x000ea4000802007f */
[----:B--2---:R-:W-:Y:S05]  /*4ca0*/  @!P1 BRA `(.L_x_26) ;  /* 0xfffffffc00ec9947 */ /* 0x004fea000383ffff */
[----:B------:R-:W-:Y:S05]  /*4cb0*/  BRA `(.L_x_25) ;  /* 0xffffffd000407947 */ /* 0x000fea000383ffff */
.L_x_32:
[----:B0-----:R-:W-:-:S04]  /*4cc0*/  IMAD.U32 R3, RZ, RZ, UR43 ;  /* 0x0000002bff037e24 */ /* 0x001fc8000f8e00ff */
[----:B------:R0:W1:Y:S03]  /*4cd0*/  SYNCS.PHASECHK.TRANS64.TRYWAIT P0, [R3+URZ+0x8], R0 ;  /* 0x00000800030075a7 */ /* 0x000066000800017f */
[----:B-1----:R-:W-:Y:S05]  /*4ce0*/  @!P0 NANOSLEEP.SYNCS 0x989680 ;  /* 0x009896800000895d */ /* 0x002fea0003900000 */
[----:B------:R-:W1:Y:S02]  /*4cf0*/  @!P0 SYNCS.PHASECHK.TRANS64 P0, [R3+URZ+0x8], R0 ;  /* 0x00000800030085a7 */ /* 0x000e64000800007f */
[----:B-1----:R-:W-:Y:S05]  /*4d00*/  @!P0 BRA `(.L_x_32) ;  /* 0xfffffffc00ec8947 */ /* 0x002fea000383ffff */
[----:B------:R-:W-:Y:S05]  /*4d10*/  BRA `(.L_x_81) ;  /* 0xffffffd400e07947 */ /* 0x000fea000383ffff */
.L_x_53:
[----:B------:R-:W-:Y:S01]  /*4d20*/  BSSY B1, `(.L_x_82) ;  /* 0x0000006000017945 */ /* 0x000fe20003800000 */
[----:B------:R-:W-:-:S07]  /*4d30*/  IMAD.MOV.U32 R15, RZ, RZ, -0x1 ;  /* 0xffffffffff0f7424 */ /* 0x000fce00078e00ff */
[----:B------:R-:W-:Y:S05]  /*4d40*/  WARPSYNC.COLLECTIVE R15, `(.L_x_83) ;  /* 0x000000000f0c7348 */ /* 0x000fea0003c00000 */
[----:B------:R-:W-:Y:S02]  /*4d50*/  ELECT P6, UR62, PT ;  /* 0x00000000003e782f */ /* 0x000fe400038c0000 */
[----:B------:R-:W-:Y:S01]  /*4d60*/  MOV R14, UR62 ;  /* 0x0000003e000e7c02 */ /* 0x000fe20008000f00 */
[----:B------:R-:W-:Y:S10]  /*4d70*/  ENDCOLLECTIVE ;  /* 0x000000000000791b */ /* 0x000ff40003800000 */
.L_x_83:
[----:B------:R-:W-:Y:S05]  /*4d80*/  BSYNC B1 ;  /* 0x0000000000017941 */ /* 0x000fea0003800000 */
.L_x_82:
[----:B------:R-:W-:Y:S05]  /*4d90*/  BRA `(.L_x_84) ;  /* 0xffffffe800dc7947 */ /* 0x000fea000383ffff */
.L_x_56:
[----:B-1----:R1:W2:Y:S02]  /*4da0*/  SYNCS.PHASECHK.TRANS64.TRYWAIT P1, [R11+URZ+0x58], R4 ;  /* 0x000058040b0075a7 */ /* 0x0022a4000802017f */
[----:B--2---:R-:W-:Y:S05]  /*4db0*/  @!P1 NANOSLEEP.SYNCS 0x989680 ;  /* 0x009896800000995d */ /* 0x004fea0003900000 */
[----:B------:R-:W2:Y:S02]  /*4dc0*/  @!P1 SYNCS.PHASECHK.TRANS64 P1, [R11+URZ+0x58], R4 ;  /* 0x000058040b0095a7 */ /* 0x000ea4000802007f */
[----:B--2---:R-:W-:Y:S05]  /*4dd0*/  @!P1 BRA `(.L_x_56) ;  /* 0xfffffffc00f09947 */ /* 0x004fea000383ffff */
[----:B------:R-:W-:Y:S05]  /*4de0*/  BRA `(.L_x_85) ;  /* 0xffffffec00107947 */ /* 0x000fea000383ffff */
.L_x_65:
[----:B------:R-:W-:Y:S01]  /*4df0*/  BSSY B0, `(.L_x_86) ;  /* 0x0000006000007945 */ /* 0x000fe20003800000 */
[----:B------:R-:W-:-:S07]  /*4e00*/  IMAD.MOV.U32 R15, RZ, RZ, -0x1 ;  /* 0xffffffffff0f7424 */ /* 0x000fce00078e00ff */
[----:B------:R-:W-:Y:S05]  /*4e10*/  WARPSYNC.COLLECTIVE R15, `(.L_x_87) ;  /* 0x000000000f0c7348 */ /* 0x000fea0003c00000 */
[----:B------:R-:W-:Y:S02]  /*4e20*/  ELECT P6, UR62, PT ;  /* 0x00000000003e782f */ /* 0x000fe400038c0000 */
[----:B------:R-:W-:Y:S01]  /*4e30*/  MOV R14, UR62 ;  /* 0x0000003e000e7c02 */ /* 0x000fe20008000f00 */
[----:B------:R-:W-:Y:S10]  /*4e40*/  ENDCOLLECTIVE ;  /* 0x000000000000791b */ /* 0x000ff40003800000 */
.L_x_87:
[----:B------:R-:W-:Y:S05]  /*4e50*/  BSYNC B0 ;  /* 0x0000000000007941 */ /* 0x000fea0003800000 */
.L_x_86:
[----:B------:R-:W-:Y:S05]  /*4e60*/  BRA `(.L_x_88) ;  /* 0xfffffff400a07947 */ /* 0x000fea000383ffff */
.L_x_69:
[----:B0-----:R0:W1:Y:S02]  /*4e70*/  SYNCS.PHASECHK.TRANS64.TRYWAIT P0, [R5+URZ], R2 ;  /* 0x00000002050075a7 */ /* 0x001064000800017f */
[----:B-1----:R-:W-:Y:S05]  /*4e80*/  @!P0 NANOSLEEP.SYNCS 0x989680 ;  /* 0x009896800000895d */ /* 0x002fea0003900000 */
[----:B------:R-:W1:Y:S02]  /*4e90*/  @!P0 SYNCS.PHASECHK.TRANS64 P0, [R5+URZ], R2 ;  /* 0x00000002050085a7 */ /* 0x000e64000800007f */
[----:B-1----:R-:W-:Y:S05]  /*4ea0*/  @!P0 BRA `(.L_x_69) ;  /* 0xfffffffc00f08947 */ /* 0x002fea000383ffff */
[----:B------:R-:W-:Y:S05]  /*4eb0*/  BRA `(.L_x_89) ;  /* 0xfffffff400e07947 */ /* 0x000fea000383ffff */
.L_x_70:
[----:B0-----:R0:W1:Y:S02]  /*4ec0*/  SYNCS.PHASECHK.TRANS64.TRYWAIT P0, [R9+URZ], R4 ;  /* 0x00000004090075a7 */ /* 0x001064000800017f */
[----:B-1----:R-:W-:Y:S05]  /*4ed0*/  @!P0 NANOSLEEP.SYNCS 0x989680 ;  /* 0x009896800000895d */ /* 0x002fea0003900000 */
[----:B------:R-:W1:Y:S02]  /*4ee0*/  @!P0 SYNCS.PHASECHK.TRANS64 P0, [R9+URZ], R4 ;  /* 0x00000004090085a7 */ /* 0x000e64000800007f */
[----:B-1----:R-:W-:Y:S05]  /*4ef0*/  @!P0 BRA `(.L_x_70) ;  /* 0xfffffffc00f08947 */ /* 0x002fea000383ffff */
[----:B------:R-:W-:Y:S05]  /*4f00*/  BRA `(.L_x_90) ;  /* 0xfffffff400f07947 */ /* 0x000fea000383ffff */
.L_x_71:
[----:B0-----:R0:W1:Y:S02]  /*4f10*/  SYNCS.PHASECHK.TRANS64.TRYWAIT P0, [R8+URZ], R5 ;  /* 0x00000005080075a7 */ /* 0x001064000800017f */
[----:B-1----:R-:W-:Y:S05]  /*4f20*/  @!P0 NANOSLEEP.SYNCS 0x989680 ;  /* 0x009896800000895d */ /* 0x002fea0003900000 */
[----:B------:R-:W1:Y:S02]  /*4f30*/  @!P0 SYNCS.PHASECHK.TRANS64 P0, [R8+URZ], R5 ;  /* 0x00000005080085a7 */ /* 0x000e64000800007f */
[----:B-1----:R-:W-:Y:S05]  /*4f40*/  @!P0 BRA `(.L_x_71) ;  /* 0xfffffffc00f08947 */ /* 0x002fea000383ffff */
[----:B------:R-:W-:Y:S05]  /*4f50*/  BRA `(.L_x_91) ;  /* 0xfffffff800007947 */ /* 0x000fea000383ffff */
.L_x_72:
[----:B0-----:R0:W1:Y:S02]  /*4f60*/  SYNCS.PHASECHK.TRANS64.TRYWAIT P0, [R9+URZ], R4 ;  /* 0x00000004090075a7 */ /* 0x001064000800017f */
[----:B-1----:R-:W-:Y:S05]  /*4f70*/  @!P0 NANOSLEEP.SYNCS 0x989680 ;  /* 0x009896800000895d */ /* 0x002fea0003900000 */
[----:B------:R-:W1:Y:S02]  /*4f80*/  @!P0 SYNCS.PHASECHK.TRANS64 P0, [R9+URZ], R4 ;  /* 0x00000004090085a7 */ /* 0x000e64000800007f */
[----:B-1----:R-:W-:Y:S05]  /*4f90*/  @!P0 BRA `(.L_x_72) ;  /* 0xfffffffc00f08947 */ /* 0x002fea000383ffff */
[----:B------:R-:W-:Y:S05]  /*4fa0*/  BRA `(.L_x_92) ;  /* 0xfffffff800107947 */ /* 0x000fea000383ffff */
.L_x_73:
[----:B0-----:R0:W1:Y:S02]  /*4fb0*/  SYNCS.PHASECHK.TRANS64.TRYWAIT P0, [R8+URZ], R5 ;  /* 0x00000005080075a7 */ /* 0x001064000800017f */
[----:B-1----:R-:W-:Y:S05]  /*4fc0*/  @!P0 NANOSLEEP.SYNCS 0x989680 ;  /* 0x009896800000895d */ /* 0x002fea0003900000 */
[----:B------:R-:W1:Y:S02]  /*4fd0*/  @!P0 SYNCS.PHASECHK.TRANS64 P0, [R8+URZ], R5 ;  /* 0x00000005080085a7 */ /* 0x000e64000800007f */
[----:B-1----:R-:W-:Y:S05]  /*4fe0*/  @!P0 BRA `(.L_x_73) ;  /* 0xfffffffc00f08947 */ /* 0x002fea000383ffff */
[----:B------:R-:W-:Y:S05]  /*4ff0*/  BRA `(.L_x_93) ;  /* 0xfffffff800207947 */ /* 0x000fea000383ffff */
.L_x_74:
[----:B0-----:R0:W1:Y:S02]  /*5000*/  SYNCS.PHASECHK.TRANS64.TRYWAIT P0, [R9+URZ], R4 ;  /* 0x00000004090075a7 */ /* 0x001064000800017f */
[----:B-1----:R-:W-:Y:S05]  /*5010*/  @!P0 NANOSLEEP.SYNCS 0x989680 ;  /* 0x009896800000895d */ /* 0x002fea0003900000 */
[----:B------:R-:W1:Y:S02]  /*5020*/  @!P0 SYNCS.PHASECHK.TRANS64 P0, [R9+URZ], R4 ;  /* 0x00000004090085a7 */ /* 0x000e64000800007f */
[----:B-1----:R-:W-:Y:S05]  /*5030*/  @!P0 BRA `(.L_x_74) ;  /* 0xfffffffc00f08947 */ /* 0x002fea000383ffff */
[----:B------:R-:W-:Y:S05]  /*5040*/  BRA `(.L_x_94) ;  /* 0xfffffff800307947 */ /* 0x000fea000383ffff */
.L_x_75:
[----:B0-----:R0:W1:Y:S02]  /*5050*/  SYNCS.PHASECHK.TRANS64.TRYWAIT P0, [R8+URZ], R5 ;  /* 0x00000005080075a7 */ /* 0x001064000800017f */
[----:B-1----:R-:W-:Y:S05]  /*5060*/  @!P0 NANOSLEEP.SYNCS 0x989680 ;  /* 0x009896800000895d */ /* 0x002fea0003900000 */
[----:B------:R-:W1:Y:S02]  /*5070*/  @!P0 SYNCS.PHASECHK.TRANS64 P0, [R8+URZ], R5 ;  /* 0x00000005080085a7 */ /* 0x000e64000800007f */
[----:B-1----:R-:W-:Y:S05]  /*5080*/  @!P0 BRA `(.L_x_75) ;  /* 0xfffffffc00f08947 */ /* 0x002fea000383ffff */
[----:B------:R-:W-:Y:S05]  /*5090*/  BRA `(.L_x_95) ;  /* 0xfffffff800407947 */ /* 0x000fea000383ffff */
.L_x_76:
[----:B0-----:R0:W1:Y:S02]  /*50a0*/  SYNCS.PHASECHK.TRANS64.TRYWAIT P0, [R9+URZ], R4 ;  /* 0x00000004090075a7 */ /* 0x001064000800017f */
[----:B-1----:R-:W-:Y:S05]  /*50b0*/  @!P0 NANOSLEEP.SYNCS 0x989680 ;  /* 0x009896800000895d */ /* 0x002fea0003900000 */
[----:B------:R-:W1:Y:S02]  /*50c0*/  @!P0 SYNCS.PHASECHK.TRANS64 P0, [R9+URZ], R4 ;  /* 0x00000004090085a7 */ /* 0x000e64000800007f */
[----:B-1----:R-:W-:Y:S05]  /*50d0*/  @!P0 BRA `(.L_x_76) ;  /* 0xfffffffc00f08947 */ /* 0x002fea000383ffff */
[----:B------:R-:W-:Y:S05]  /*50e0*/  BRA `(.L_x_96) ;  /* 0xfffffff800507947 */ /* 0x000fea000383ffff */
.L_x_77:
[----:B0-----:R0:W1:Y:S02]  /*50f0*/  SYNCS.PHASECHK.TRANS64.TRYWAIT P0, [R8+URZ], R5 ;  /* 0x00000005080075a7 */ /* 0x001064000800017f */
[----:B-1----:R-:W-:Y:S05]  /*5100*/  @!P0 NANOSLEEP.SYNCS 0x989680 ;  /* 0x009896800000895d */ /* 0x002fea0003900000 */
[----:B------:R-:W1:Y:S02]  /*5110*/  @!P0 SYNCS.PHASECHK.TRANS64 P0, [R8+URZ], R5 ;  /* 0x00000005080085a7 */ /* 0x000e64000800007f */
[----:B-1----:R-:W-:Y:S05]  /*5120*/  @!P0 BRA `(.L_x_77) ;  /* 0xfffffffc00f08947 */ /* 0x002fea000383ffff */
[----:B------:R-:W-:Y:S05]  /*5130*/  BRA `(.L_x_97) ;  /* 0xfffffff800607947 */ /* 0x000fea000383ffff */
.L_x_78:
[----:B-1----:R1:W2:Y:S02]  /*5140*/  SYNCS.PHASECHK.TRANS64.TRYWAIT P0, [R11+URZ], R6 ;  /* 0x000000060b0075a7 */ /* 0x0022a4000800017f */
[----:B--2---:R-:W-:Y:S05]  /*5150*/  @!P0 NANOSLEEP.SYNCS 0x989680 ;  /* 0x009896800000895d */ /* 0x004fea0003900000 */
[----:B------:R-:W2:Y:S02]  /*5160*/  @!P0 SYNCS.PHASECHK.TRANS64 P0, [R11+URZ], R6 ;  /* 0x000000060b0085a7 */ /* 0x000ea4000800007f */
[----:B--2---:R-:W-:Y:S05]  /*5170*/  @!P0 BRA `(.L_x_78) ;  /* 0xfffffffc00f08947 */ /* 0x004fea000383ffff */
[----:B------:R-:W-:Y:S05]  /*5180*/  BRA `(.L_x_98) ;  /* 0xfffffff800687947 */ /* 0x000fea000383ffff */
.L_x_99:
[----:B------:R-:W-:-:S00]  /*5190*/  BRA `(.L_x_99) ;  /* 0xfffffffc00fc7947 */ /* 0x000fc0000383ffff */
[----:B------:R-:W-:-:S00]  /*51a0*/  NOP ;  /* 0x0000000000007918 */ /* 0x000fc00000000000 */
        /* <DEDUP_REMOVED lines=13> */
.L_x_100:


//--------------------- .nv.global.init           --------------------------
	.section	.nv.global.init,"aw",@progbits
.nv.global.init:
	.type		$str$22,@object
	.size		$str$22,($str$23 - $str$22)
$str$22:
        /*0000*/ 	.byte	0x6b, 0x5f, 0x74, 0x69, 0x6c, 0x65, 0x5f, 0x63, 0x6f, 0x75, 0x6e, 0x74, 0x20, 0x3e, 0x3d, 0x20
        /*0010*/ 	.byte	0x31, 0x00
	.type		$str$23,@object
	.size		$str$23,(__unnamed_1 - $str$23)
$str$23:
        /*0012*/ 	.byte	0x2f, 0x74, 0x6d, 0x70, 0x2f, 0x63, 0x75, 0x74, 0x6c, 0x61, 0x73, 0x73, 0x5f, 0x73, 0x77, 0x65
        /*0022*/ 	.byte	0x65, 0x70, 0x5f, 0x73, 0x72, 0x63, 0x2f, 0x69, 0x6e, 0x63, 0x6c, 0x75, 0x64, 0x65, 0x2f, 0x63
        /*0032*/ 	.byte	0x75, 0x74, 0x6c, 0x61, 0x73, 0x73, 0x2f, 0x67, 0x65, 0x6d, 0x6d, 0x2f, 0x63, 0x6f, 0x6c, 0x6c
        /*0042*/ 	.byte	0x65, 0x63, 0x74, 0x69, 0x76, 0x65, 0x2f, 0x73, 0x6d, 0x39, 0x30, 0x5f, 0x6d, 0x6d, 0x61, 0x5f
        /*0052*/ 	.byte	0x74, 0x6d, 0x61, 0x5f, 0x67, 0x6d, 0x6d, 0x61, 0x5f, 0x73, 0x73, 0x5f, 0x77, 0x61, 0x72, 0x70
        /*0062*/ 	.byte	0x73, 0x70, 0x65, 0x63, 0x69, 0x61, 0x6c, 0x69, 0x7a, 0x65, 0x64, 0x2e, 0x68, 0x70, 0x70, 0x00
	.type		__unnamed_1,@object
	.size		__unnamed_1,(.L_0 - __unnamed_1)
__unnamed_1:
        /*0072*/ 	.byte	0x76, 0x6f, 0x69, 0x64, 0x20, 0x63, 0x75, 0x74, 0x6c, 0x61, 0x73, 0x73, 0x3a, 0x3a, 0x67, 0x65
        /* <DEDUP_REMOVED lines=179> */
        /*0bb2*/ 	.byte	0x75, 0x74, 0x65, 0x3a, 0x3a, 0x69, 0x64, 0x65, 0x6e, 0x74, 0x69, 0x74, 0x79, 0x5d, 0x00
.L_0:


//--------------------- .nv.shared._ZN7cutlass13device_kernelINS_4gemm6kernel13GemmUniversalIN4cute5tupleIJiiiiEEENS1_10collective13CollectiveMmaINS1_34MainloopSm90TmaGmmaWarpSpecializedILi11ENS5_IJNS4_1CILi1EEESB_SB_EEENS1_32KernelTmaWarpSpecializedPingpongEEENS5_IJNSA_ILi64EEENSA_ILi16EEENSA_ILi128EEEEEENS_10bfloat16_tENS5_IJlSB_lEEESJ_SK_NS4_8TiledMMAINS4_8MMA_AtomIJNS4_4SM904GMMA27MMA_64x16x16_F32BF16BF16_SSILNSO_5MajorE0ELSQ_0ELNSO_7ScaleInE1ELSR_1EEEEEENS4_6LayoutISC_NS5_IJNSA_ILi0EEESV_SV_EEEEENS5_IJNS4_10UnderscoreESY_SY_EEEEENS4_13SM90_TMA_LOADENS4_14ComposedLayoutINS4_7SwizzleILi3ELi4ELi3EEENS4_18smem_ptr_flag_bitsILi16EEENSU_INS5_IJNSA_ILi8EEESF_EEENS5_IJSF_SB_EEEEEEEvNS4_8identityES11_S1B_vS1C_EENS_8epilogue10collective6detail29Sm90TmaWarpSpecializedAdapterINS1F_15DefaultEpilogueISJ_SK_SK_NS1E_6thread17LinearCombinationISJ_Li1EffLNS1J_9ScaleType4KindE0ELNS_15FloatRoundStyleE2ESJ_EENS1_15EpilogueDefaultEEEEEvvEEEEvNT_6ParamsE --------------------------
	.section	.nv.shared._ZN7cutlass13device_kernelINS_4gemm6kernel13GemmUniversalIN4cute5tupleIJiiiiEEENS1_10collective13CollectiveMmaINS1_34MainloopSm90TmaGmmaWarpSpecializedILi11ENS5_IJNS4_1CILi1EEESB_SB_EEENS1_32KernelTmaWarpSpecializedPingpongEEENS5_IJNSA_ILi64EEENSA_ILi16EEENSA_ILi128EEEEEENS_10bfloat16_tENS5_IJlSB_lEEESJ_SK_NS4_8TiledMMAINS4_8MMA_AtomIJNS4_4SM904GMMA27MMA_64x16x16_F32BF16BF16_SSILNSO_5MajorE0ELSQ_0ELNSO_7ScaleInE1ELSR_1EEEEEENS4_6LayoutISC_NS5_IJNSA_ILi0EEESV_SV_EEEEENS5_IJNS4_10UnderscoreESY_SY_EEEEENS4_13SM90_TMA_LOADENS4_14ComposedLayoutINS4_7SwizzleILi3ELi4ELi3EEENS4_18smem_ptr_flag_bitsILi16EEENSU_INS5_IJNSA_ILi8EEESF_EEENS5_IJSF_SB_EEEEEEEvNS4_8identityES11_S1B_vS1C_EENS_8epilogue10collective6detail29Sm90TmaWarpSpecializedAdapterINS1F_15DefaultEpilogueISJ_SK_SK_NS1E_6thread17LinearCombinationISJ_Li1EffLNS1J_9ScaleType4KindE0ELNS_15FloatRoundStyleE2ESJ_EENS1_15EpilogueDefaultEEEEEvvEEEEvNT_6ParamsE,"aw",@nobits
	.sectionflags	@""
	.align	16
	.zero		1024


//--------------------- .nv.shared.reserved.0     --------------------------
	.section	.nv.shared.reserved.0,"aw",@nobits
	.weak		__nv_reservedSMEM_offset_0_alias
	.size		__nv_reservedSMEM_offset_0_alias, 0, 0
	.other		__nv_reservedSMEM_offset_0_alias,@"STO_CUDA_RESERVED_SHARED STV_DEFAULT"
__nv_reservedSMEM_offset_0_alias:
	.zero		0


//--------------------- .nv.global                --------------------------
	.section	.nv.global,"aw",@nobits
.nv.global:
	.type		_ZN39_INTERNAL_27bdf585_4_k_cu_2ce4572a_62924cute1_E,@object
	.size		_ZN39_INTERNAL_27bdf585_4_k_cu_2ce4572a_62924cute1_E,(_ZN39_INTERNAL_27bdf585_4_k_cu_2ce4572a_62924cuda3std3__45__cpo6cbeginE - _ZN39_INTERNAL_27bdf585_4_k_cu_2ce4572a_62924cute1_E)
_ZN39_INTERNAL_27bdf585_4_k_cu_2ce4572a_62924cute1_E:
	.zero		1
	.type		_ZN39_INTERNAL_27bdf585_4_k_cu_2ce4572a_62924cuda3std3__45__cpo6cbeginE,@object
	.size		_ZN39_INTERNAL_27bdf585_4_k_cu_2ce4572a_62924cuda3std3__45__cpo6cbeginE,(_ZN39_INTERNAL_27bdf585_4_k_cu_2ce4572a_62924cuda3std3__48in_placeE - _ZN39_INTERNAL_27bdf585_4_k_cu_2ce4572a_62924cuda3std3__45__cpo6cbeginE)
_ZN39_INTERNAL_27bdf585_4_k_cu_2ce4572a_62924cuda3std3__45__cpo6cbeginE:
	.zero		1
	.type		_ZN39_INTERNAL_27bdf585_4_k_cu_2ce4572a_62924cuda3std3__48in_placeE,@object
	.size		_ZN39_INTERNAL_27bdf585_4_k_cu_2ce4572a_62924cuda3std3__48in_placeE,(_ZN39_INTERNAL_27bdf585_4_k_cu_2ce4572a_62924cuda3std6ranges3__45__cpo9iter_moveE - _ZN39_INTERNAL_27bdf585_4_k_cu_2ce4572a_62924cuda3std3__48in_placeE)
_ZN39_INTERNAL_27bdf585_4_k_cu_2ce4572a_62924cuda3std3__48in_placeE:
	.zero		1
	.type		_ZN39_INTERNAL_27bdf585_4_k_cu_2ce4572a_62924cuda3std6ranges3__45__cpo9iter_moveE,@object
	.size		_ZN39_INTERNAL_27bdf585_4_k_cu_2ce4572a_62924cuda3std6ranges3__45__cpo9iter_moveE,(_ZN39_INTERNAL_27bdf585_4_k_cu_2ce4572a_62924cuda3std3__45__cpo5beginE - _ZN39_INTERNAL_27bdf585_4_k_cu_2ce4572a_62924cuda3std6ranges3__45__cpo9iter_moveE)
_ZN39_INTERNAL_27bdf585_4_k_cu_2ce4572a_62924cuda3std6ranges3__45__cpo9iter_moveE:
	.zero		1
	.type		_ZN39_INTERNAL_27bdf585_4_k_cu_2ce4572a_62924cuda3std3__45__cpo5beginE,@object
	.size		_ZN39_INTERNAL_27bdf585_4_k_cu_2ce4572a_62924cuda3std3__45__cpo5beginE,(_ZN39_INTERNAL_27bdf585_4_k_cu_2ce4572a_62924cuda3std3__441_GLOBAL__N__27bdf585_4_k_cu_2ce4572a_62926ignoreE - _ZN39_INTERNAL_27bdf585_4_k_cu_2ce4572a_62924cuda3std3__45__cpo5beginE)
_ZN39_INTERNAL_27bdf585_4_k_cu_2ce4572a_62924cuda3std3__45__cpo5beginE:
	.zero		1
	.type		_ZN39_INTERNAL_27bdf585_4_k_cu_2ce4572a_62924cuda3std3__441_GLOBAL__N__27bdf585_4_k_cu_2ce4572a_62926ignoreE,@object
	.size		_ZN39_INTERNAL_27bdf585_4_k_cu_2ce4572a_62924cuda3std3__441_GLOBAL__N__27bdf585_4_k_cu_2ce4572a_62926ignoreE,(_ZN39_INTERNAL_27bdf585_4_k_cu_2ce4572a_62924cute7productE - _ZN39_INTERNAL_27bdf585_4_k_cu_2ce4572a_62924cuda3std3__441_GLOBAL__N__27bdf585_4_k_cu_2ce4572a_62926ignoreE)
_ZN39_INTERNAL_27bdf585_4_k_cu_2ce4572a_62924cuda3std3__441_GLOBAL__N__27bdf585_4_k_cu_2ce4572a_62926ignoreE:
	.zero		1
	.type		_ZN39_INTERNAL_27bdf585_4_k_cu_2ce4572a_62924cute7productE,@object
	.size		_ZN39_INTERNAL_27bdf585_4_k_cu_2ce4572a_62924cute7productE,(_ZN39_INTERNAL_27bdf585_4_k_cu_2ce4572a_62924cuda3std3__45__cpo3endE - _ZN39_INTERNAL_27bdf585_4_k_cu_2ce4572a_62924cute7productE)
_ZN39_INTERNAL_27bdf585_4_k_cu_2ce4572a_62924cute7productE:
	.zero		1
	.type		_ZN39_INTERNAL_27bdf585_4_k_cu_2ce4572a_62924cuda3std3__45__cpo3endE,@object
	.size		_ZN39_INTERNAL_27bdf585_4_k_cu_2ce4572a_62924cuda3std3__45__cpo3endE,(_ZN39_INTERNAL_27bdf585_4_k_cu_2ce4572a_62924cuda3std3__419piecewise_constructE - _ZN39_INTERNAL_27bdf585_4_k_cu_2ce4572a_62924cuda3std3__45__cpo3endE)
_ZN39_INTERNAL_27bdf585_4_k_cu_2ce4572a_62924cuda3std3__45__cpo3endE:
	.zero		1
	.type		_ZN39_INTERNAL_27bdf585_4_k_cu_2ce4572a_62924cuda3std3__419piecewise_constructE,@object
	.size		_ZN39_INTERNAL_27bdf585_4_k_cu_2ce4572a_62924cuda3std3__419piecewise_constructE,(_ZN39_INTERNAL_27bdf585_4_k_cu_2ce4572a_62924cuda3std3__45__cpo4cendE - _ZN39_INTERNAL_27bdf585_4_k_cu_2ce4572a_62924cuda3std3__419piecewise_constructE)
_ZN39_INTERNAL_27bdf585_4_k_cu_2ce4572a_62924cuda3std3__419piecewise_constructE:
	.zero		1
	.type		_ZN39_INTERNAL_27bdf585_4_k_cu_2ce4572a_62924cuda3std3__45__cpo4cendE,@object
	.size		_ZN39_INTERNAL_27bdf585_4_k_cu_2ce4572a_62924cuda3std3__45__cpo4cendE,(_ZN39_INTERNAL_27bdf585_4_k_cu_2ce4572a_62924cuda3std6ranges3__45__cpo4swapE - _ZN39_INTERNAL_27bdf585_4_k_cu_2ce4572a_62924cuda3std3__45__cpo4cendE)
_ZN39_INTERNAL_27bdf585_4_k_cu_2ce4572a_62924cuda3std3__45__cpo4cendE:
	.zero		1
	.type		_ZN39_INTERNAL_27bdf585_4_k_cu_2ce4572a_62924cuda3std6ranges3__45__cpo4swapE,@object
	.size		_ZN39_INTERNAL_27bdf585_4_k_cu_2ce4572a_62924cuda3std6ranges3__45__cpo4swapE,(.L_8 - _ZN39_INTERNAL_27bdf585_4_k_cu_2ce4572a_62924cuda3std6ranges3__45__cpo4swapE)
_ZN39_INTERNAL_27bdf585_4_k_cu_2ce4572a_62924cuda3std6ranges3__45__cpo4swapE:
	.zero		1
.L_8:


//--------------------- .nv.constant0._ZN7cutlass13device_kernelINS_4gemm6kernel13GemmUniversalIN4cute5tupleIJiiiiEEENS1_10collective13CollectiveMmaINS1_34MainloopSm90TmaGmmaWarpSpecializedILi11ENS5_IJNS4_1CILi1EEESB_SB_EEENS1_32KernelTmaWarpSpecializedPingpongEEENS5_IJNSA_ILi64EEENSA_ILi16EEENSA_ILi128EEEEEENS_10bfloat16_tENS5_IJlSB_lEEESJ_SK_NS4_8TiledMMAINS4_8MMA_AtomIJNS4_4SM904GMMA27MMA_64x16x16_F32BF16BF16_SSILNSO_5MajorE0ELSQ_0ELNSO_7ScaleInE1ELSR_1EEEEEENS4_6LayoutISC_NS5_IJNSA_ILi0EEESV_SV_EEEEENS5_IJNS4_10UnderscoreESY_SY_EEEEENS4_13SM90_TMA_LOADENS4_14ComposedLayoutINS4_7SwizzleILi3ELi4ELi3EEENS4_18smem_ptr_flag_bitsILi16EEENSU_INS5_IJNSA_ILi8EEESF_EEENS5_IJSF_SB_EEEEEEEvNS4_8identityES11_S1B_vS1C_EENS_8epilogue10collective6detail29Sm90TmaWarpSpecializedAdapterINS1F_15DefaultEpilogueISJ_SK_SK_NS1E_6thread17LinearCombinationISJ_Li1EffLNS1J_9ScaleType4KindE0ELNS_15FloatRoundStyleE2ESJ_EENS1_15EpilogueDefaultEEEEEvvEEEEvNT_6ParamsE --------------------------
	.section	.nv.constant0._ZN7cutlass13device_kernelINS_4gemm6kernel13GemmUniversalIN4cute5tupleIJiiiiEEENS1_10collective13CollectiveMmaINS1_34MainloopSm90TmaGmmaWarpSpecializedILi11ENS5_IJNS4_1CILi1EEESB_SB_EEENS1_32KernelTmaWarpSpecializedPingpongEEENS5_IJNSA_ILi64EEENSA_ILi16EEENSA_ILi128EEEEEENS_10bfloat16_tENS5_IJlSB_lEEESJ_SK_NS4_8TiledMMAINS4_8MMA_AtomIJNS4_4SM904GMMA27MMA_64x16x16_F32BF16BF16_SSILNSO_5MajorE0ELSQ_0ELNSO_7ScaleInE1ELSR_1EEEEEENS4_6LayoutISC_NS5_IJNSA_ILi0EEESV_SV_EEEEENS5_IJNS4_10UnderscoreESY_SY_EEEEENS4_13SM90_TMA_LOADENS4_14ComposedLayoutINS4_7SwizzleILi3ELi4ELi3EEENS4_18smem_ptr_flag_bitsILi16EEENSU_INS5_IJNSA_ILi8EEESF_EEENS5_IJSF_SB_EEEEEEEvNS4_8identityES11_S1B_vS1C_EENS_8epilogue10collective6detail29Sm90TmaWarpSpecializedAdapterINS1F_15DefaultEpilogueISJ_SK_SK_NS1E_6thread17LinearCombinationISJ_Li1EffLNS1J_9ScaleType4KindE0ELNS_15FloatRoundStyleE2ESJ_EENS1_15EpilogueDefaultEEEEEvvEEEEvNT_6ParamsE,"a",@progbits
	.sectionflags	@""
	.align	4
.nv.constant0._ZN7cutlass13device_kernelINS_4gemm6kernel13GemmUniversalIN4cute5tupleIJiiiiEEENS1_10collective13CollectiveMmaINS1_34MainloopSm90TmaGmmaWarpSpecializedILi11ENS5_IJNS4_1CILi1EEESB_SB_EEENS1_32KernelTmaWarpSpecializedPingpongEEENS5_IJNSA_ILi64EEENSA_ILi16EEENSA_ILi128EEEEEENS_10bfloat16_tENS5_IJlSB_lEEESJ_SK_NS4_8TiledMMAINS4_8MMA_AtomIJNS4_4SM904GMMA27MMA_64x16x16_F32BF16BF16_SSILNSO_5MajorE0ELSQ_0ELNSO_7ScaleInE1ELSR_1EEEEEENS4_6LayoutISC_NS5_IJNSA_ILi0EEESV_SV_EEEEENS5_IJNS4_10UnderscoreESY_SY_EEEEENS4_13SM90_TMA_LOADENS4_14ComposedLayoutINS4_7SwizzleILi3ELi4ELi3EEENS4_18smem_ptr_flag_bitsILi16EEENSU_INS5_IJNSA_ILi8EEESF_EEENS5_IJSF_SB_EEEEEEEvNS4_8identityES11_S1B_vS1C_EENS_8epilogue10collective6detail29Sm90TmaWarpSpecializedAdapterINS1F_15DefaultEpilogueISJ_SK_SK_NS1E_6thread17LinearCombinationISJ_Li1EffLNS1J_9ScaleType4KindE0ELNS_15FloatRoundStyleE2ESJ_EENS1_15EpilogueDefaultEEEEEvvEEEEvNT_6ParamsE:
	.zero		1664


//--------------------- SYMBOLS --------------------------

	.type		.nv.reservedSmem.offset0,@object
	.size		.nv.reservedSmem.offset0,0x4
	.type		__assertfail,@function
